//
// Generated by NVIDIA NVVM Compiler
//
// Compiler Build ID: CL-36424714
// Cuda compilation tools, release 13.0, V13.0.88
// Based on NVVM 20.0.0
//

.version 9.0
.target sm_100
.address_size 64

	// .globl	_Z6kernelfffPyi
.global .align 4 .b8 __cudart_i2opi_f[24] = {65, 144, 67, 60, 153, 149, 98, 219, 192, 221, 52, 245, 209, 87, 39, 252, 41, 21, 68, 78, 110, 131, 249, 162};

.visible .entry _Z6kernelfffPyi(
	.param .f32 _Z6kernelfffPyi_param_0,
	.param .f32 _Z6kernelfffPyi_param_1,
	.param .f32 _Z6kernelfffPyi_param_2,
	.param .u64 .ptr .align 1 _Z6kernelfffPyi_param_3,
	.param .u32 _Z6kernelfffPyi_param_4
)
{
	.local .align 4 .b8 	__local_depot0[28];
	.reg .b64 	%SP;
	.reg .b64 	%SPL;
	.reg .pred 	%p<13>;
	.reg .b32 	%r<47>;
	.reg .b32 	%f<30>;
	.reg .b64 	%rd<34>;
	.reg .b64 	%fd<3>;

	mov.u64 	%SPL, __local_depot0;
	ld.param.f32 	%f28, [_Z6kernelfffPyi_param_0];
	ld.param.u64 	%rd11, [_Z6kernelfffPyi_param_3];
	ld.param.u32 	%r18, [_Z6kernelfffPyi_param_4];
	add.u64 	%rd1, %SPL, 0;
	mov.u32 	%r1, %tid.x;
	setp.ne.s32 	%p1, %r1, 0;
	@%p1 bra 	$L__BB0_2;
	// begin inline asm
	mov.u64 %rd30, %globaltimer;
	// end inline asm
$L__BB0_2:
	setp.lt.s32 	%p2, %r18, 1;
	@%p2 bra 	$L__BB0_13;
	mov.b32 	%r42, 0;
	mov.u64 	%rd15, __cudart_i2opi_f;
$L__BB0_4:
	mul.f32 	%f9, %f28, 0f3F22F983;
	cvt.rni.s32.f32 	%r46, %f9;
	cvt.rn.f32.s32 	%f10, %r46;
	fma.rn.f32 	%f11, %f10, 0fBFC90FDA, %f28;
	fma.rn.f32 	%f12, %f10, 0fB3A22168, %f11;
	fma.rn.f32 	%f29, %f10, 0fA7C234C5, %f12;
	abs.f32 	%f3, %f28;
	setp.ltu.f32 	%p3, %f3, 0f47CE4780;
	@%p3 bra 	$L__BB0_12;
	setp.neu.f32 	%p4, %f3, 0f7F800000;
	@%p4 bra 	$L__BB0_7;
	mov.f32 	%f15, 0f00000000;
	mul.rn.f32 	%f29, %f28, %f15;
	mov.b32 	%r46, 0;
	bra.uni 	$L__BB0_12;
$L__BB0_7:
	mov.b32 	%r4, %f28;
	shl.b32 	%r21, %r4, 8;
	or.b32  	%r5, %r21, -2147483648;
	mov.b64 	%rd33, 0;
	mov.b32 	%r43, 0;
	mov.u64 	%rd31, %rd15;
	mov.u64 	%rd32, %rd1;
$L__BB0_8:
	.pragma "nounroll";
	ld.global.nc.u32 	%r22, [%rd31];
	mad.wide.u32 	%rd17, %r22, %r5, %rd33;
	shr.u64 	%rd33, %rd17, 32;
	st.local.u32 	[%rd32], %rd17;
	add.s32 	%r43, %r43, 1;
	add.s64 	%rd32, %rd32, 4;
	add.s64 	%rd31, %rd31, 4;
	setp.ne.s32 	%p5, %r43, 6;
	@%p5 bra 	$L__BB0_8;
	shr.u32 	%r23, %r4, 23;
	st.local.u32 	[%rd1+24], %rd33;
	and.b32  	%r8, %r23, 31;
	and.b32  	%r24, %r23, 224;
	add.s32 	%r25, %r24, -128;
	shr.u32 	%r26, %r25, 5;
	mul.wide.u32 	%rd18, %r26, 4;
	sub.s64 	%rd10, %rd1, %rd18;
	ld.local.u32 	%r44, [%rd10+24];
	ld.local.u32 	%r45, [%rd10+20];
	setp.eq.s32 	%p6, %r8, 0;
	@%p6 bra 	$L__BB0_11;
	shf.l.wrap.b32 	%r44, %r45, %r44, %r8;
	ld.local.u32 	%r27, [%rd10+16];
	shf.l.wrap.b32 	%r45, %r27, %r45, %r8;
$L__BB0_11:
	shr.u32 	%r28, %r44, 30;
	shf.l.wrap.b32 	%r29, %r45, %r44, 2;
	shl.b32 	%r30, %r45, 2;
	shr.u32 	%r31, %r29, 31;
	add.s32 	%r32, %r31, %r28;
	neg.s32 	%r33, %r32;
	setp.lt.s32 	%p7, %r4, 0;
	selp.b32 	%r46, %r33, %r32, %p7;
	xor.b32  	%r34, %r29, %r4;
	shr.s32 	%r35, %r29, 31;
	xor.b32  	%r36, %r35, %r29;
	xor.b32  	%r37, %r35, %r30;
	cvt.u64.u32 	%rd19, %r36;
	shl.b64 	%rd20, %rd19, 32;
	cvt.u64.u32 	%rd21, %r37;
	or.b64  	%rd22, %rd20, %rd21;
	cvt.rn.f64.s64 	%fd1, %rd22;
	mul.f64 	%fd2, %fd1, 0d3BF921FB54442D19;
	cvt.rn.f32.f64 	%f13, %fd2;
	neg.f32 	%f14, %f13;
	setp.lt.s32 	%p8, %r34, 0;
	selp.f32 	%f29, %f14, %f13, %p8;
$L__BB0_12:
	mul.rn.f32 	%f16, %f29, %f29;
	and.b32  	%r39, %r46, 1;
	setp.eq.b32 	%p9, %r39, 1;
	selp.f32 	%f17, 0f3F800000, %f29, %p9;
	fma.rn.f32 	%f18, %f16, %f17, 0f00000000;
	fma.rn.f32 	%f19, %f16, 0f37CBAC00, 0fBAB607ED;
	selp.f32 	%f20, %f19, 0fB94D4153, %p9;
	selp.f32 	%f21, 0f3D2AAABB, 0f3C0885E4, %p9;
	fma.rn.f32 	%f22, %f20, %f16, %f21;
	selp.f32 	%f23, 0fBEFFFFFF, 0fBE2AAAA8, %p9;
	fma.rn.f32 	%f24, %f22, %f16, %f23;
	fma.rn.f32 	%f25, %f24, %f18, %f17;
	and.b32  	%r40, %r46, 2;
	setp.eq.s32 	%p10, %r40, 0;
	mov.f32 	%f26, 0f00000000;
	sub.f32 	%f27, %f26, %f25;
	selp.f32 	%f28, %f25, %f27, %p10;
	add.s32 	%r42, %r42, 1;
	setp.ne.s32 	%p11, %r42, %r18;
	@%p11 bra 	$L__BB0_4;
$L__BB0_13:
	setp.ne.s32 	%p12, %r1, 0;
	bar.sync 	0;
	@%p12 bra 	$L__BB0_15;
	// begin inline asm
	mov.u64 %rd23, %globaltimer;
	// end inline asm
	sub.s64 	%rd24, %rd23, %rd30;
	mul.hi.u64 	%rd25, %rd24, 4835703278458516699;
	shr.u64 	%rd26, %rd25, 18;
	mov.u32 	%r41, %ctaid.x;
	cvta.to.global.u64 	%rd27, %rd11;
	mul.wide.u32 	%rd28, %r41, 8;
	add.s64 	%rd29, %rd27, %rd28;
	st.global.u64 	[%rd29], %rd26;
$L__BB0_15:
	ret;

}
	// .globl	_Z12kernel_sleepfffPyi
.visible .entry _Z12kernel_sleepfffPyi(
	.param .f32 _Z12kernel_sleepfffPyi_param_0,
	.param .f32 _Z12kernel_sleepfffPyi_param_1,
	.param .f32 _Z12kernel_sleepfffPyi_param_2,
	.param .u64 .ptr .align 1 _Z12kernel_sleepfffPyi_param_3,
	.param .u32 _Z12kernel_sleepfffPyi_param_4
)
{
	.local .align 4 .b8 	__local_depot1[28];
	.reg .b64 	%SP;
	.reg .b64 	%SPL;
	.reg .pred 	%p<13>;
	.reg .b32 	%r<1047>;
	.reg .b32 	%f<30>;
	.reg .b64 	%rd<34>;
	.reg .b64 	%fd<3>;

	mov.u64 	%SPL, __local_depot1;
	ld.param.f32 	%f28, [_Z12kernel_sleepfffPyi_param_0];
	ld.param.u64 	%rd11, [_Z12kernel_sleepfffPyi_param_3];
	ld.param.u32 	%r18, [_Z12kernel_sleepfffPyi_param_4];
	add.u64 	%rd1, %SPL, 0;
	mov.b32 	%r1018, 1000000;
	// begin inline asm
	nanosleep.u32 %r1018;
	// end inline asm
	// begin inline asm
	nanosleep.u32 %r1018;
	// end inline asm
	// begin inline asm
	nanosleep.u32 %r1018;
	// end inline asm
	// begin inline asm
	nanosleep.u32 %r1018;
	// end inline asm
	// begin inline asm
	nanosleep.u32 %r1018;
	// end inline asm
	// begin inline asm
	nanosleep.u32 %r1018;
	// end inline asm
	// begin inline asm
	nanosleep.u32 %r1018;
	// end inline asm
	// begin inline asm
	nanosleep.u32 %r1018;
	// end inline asm
	// begin inline asm
	nanosleep.u32 %r1018;
	// end inline asm
	// begin inline asm
	nanosleep.u32 %r1018;
	// end inline asm
	// begin inline asm
	nanosleep.u32 %r1018;
	// end inline asm
	// begin inline asm
	nanosleep.u32 %r1018;
	// end inline asm
	// begin inline asm
	nanosleep.u32 %r1018;
	// end inline asm
	// begin inline asm
	nanosleep.u32 %r1018;
	// end inline asm
	// begin inline asm
	nanosleep.u32 %r1018;
	// end inline asm
	// begin inline asm
	nanosleep.u32 %r1018;
	// end inline asm
	// begin inline asm
	nanosleep.u32 %r1018;
	// end inline asm
	// begin inline asm
	nanosleep.u32 %r1018;
	// end inline asm
	// begin inline asm
	nanosleep.u32 %r1018;
	// end inline asm
	// begin inline asm
	nanosleep.u32 %r1018;
	// end inline asm
	// begin inline asm
	nanosleep.u32 %r1018;
	// end inline asm
	// begin inline asm
	nanosleep.u32 %r1018;
	// end inline asm
	// begin inline asm
	nanosleep.u32 %r1018;
	// end inline asm
	// begin inline asm
	nanosleep.u32 %r1018;
	// end inline asm
	// begin inline asm
	nanosleep.u32 %r1018;
	// end inline asm
	// begin inline asm
	nanosleep.u32 %r1018;
	// end inline asm
	// begin inline asm
	nanosleep.u32 %r1018;
	// end inline asm
	// begin inline asm
	nanosleep.u32 %r1018;
	// end inline asm
	// begin inline asm
	nanosleep.u32 %r1018;
	// end inline asm
	// begin inline asm
	nanosleep.u32 %r1018;
	// end inline asm
	// begin inline asm
	nanosleep.u32 %r1018;
	// end inline asm
	// begin inline asm
	nanosleep.u32 %r1018;
	// end inline asm
	// begin inline asm
	nanosleep.u32 %r1018;
	// end inline asm
	// begin inline asm
	nanosleep.u32 %r1018;
	// end inline asm
	// begin inline asm
	nanosleep.u32 %r1018;
	// end inline asm
	// begin inline asm
	nanosleep.u32 %r1018;
	// end inline asm
	// begin inline asm
	nanosleep.u32 %r1018;
	// end inline asm
	// begin inline asm
	nanosleep.u32 %r1018;
	// end inline asm
	// begin inline asm
	nanosleep.u32 %r1018;
	// end inline asm
	// begin inline asm
	nanosleep.u32 %r1018;
	// end inline asm
	// begin inline asm
	nanosleep.u32 %r1018;
	// end inline asm
	// begin inline asm
	nanosleep.u32 %r1018;
	// end inline asm
	// begin inline asm
	nanosleep.u32 %r1018;
	// end inline asm
	// begin inline asm
	nanosleep.u32 %r1018;
	// end inline asm
	// begin inline asm
	nanosleep.u32 %r1018;
	// end inline asm
	// begin inline asm
	nanosleep.u32 %r1018;
	// end inline asm
	// begin inline asm
	nanosleep.u32 %r1018;
	// end inline asm
	// begin inline asm
	nanosleep.u32 %r1018;
	// end inline asm
	// begin inline asm
	nanosleep.u32 %r1018;
	// end inline asm
	// begin inline asm
	nanosleep.u32 %r1018;
	// end inline asm
	// begin inline asm
	nanosleep.u32 %r1018;
	// end inline asm
	// begin inline asm
	nanosleep.u32 %r1018;
	// end inline asm
	// begin inline asm
	nanosleep.u32 %r1018;
	// end inline asm
	// begin inline asm
	nanosleep.u32 %r1018;
	// end inline asm
	// begin inline asm
	nanosleep.u32 %r1018;
	// end inline asm
	// begin inline asm
	nanosleep.u32 %r1018;
	// end inline asm
	// begin inline asm
	nanosleep.u32 %r1018;
	// end inline asm
	// begin inline asm
	nanosleep.u32 %r1018;
	// end inline asm
	// begin inline asm
	nanosleep.u32 %r1018;
	// end inline asm
	// begin inline asm
	nanosleep.u32 %r1018;
	// end inline asm
	// begin inline asm
	nanosleep.u32 %r1018;
	// end inline asm
	// begin inline asm
	nanosleep.u32 %r1018;
	// end inline asm
	// begin inline asm
	nanosleep.u32 %r1018;
	// end inline asm
	// begin inline asm
	nanosleep.u32 %r1018;
	// end inline asm
	// begin inline asm
	nanosleep.u32 %r1018;
	// end inline asm
	// begin inline asm
	nanosleep.u32 %r1018;
	// end inline asm
	// begin inline asm
	nanosleep.u32 %r1018;
	// end inline asm
	// begin inline asm
	nanosleep.u32 %r1018;
	// end inline asm
	// begin inline asm
	nanosleep.u32 %r1018;
	// end inline asm
	// begin inline asm
	nanosleep.u32 %r1018;
	// end inline asm
	// begin inline asm
	nanosleep.u32 %r1018;
	// end inline asm
	// begin inline asm
	nanosleep.u32 %r1018;
	// end inline asm
	// begin inline asm
	nanosleep.u32 %r1018;
	// end inline asm
	// begin inline asm
	nanosleep.u32 %r1018;
	// end inline asm
	// begin inline asm
	nanosleep.u32 %r1018;
	// end inline asm
	// begin inline asm
	nanosleep.u32 %r1018;
	// end inline asm
	// begin inline asm
	nanosleep.u32 %r1018;
	// end inline asm
	// begin inline asm
	nanosleep.u32 %r1018;
	// end inline asm
	// begin inline asm
	nanosleep.u32 %r1018;
	// end inline asm
	// begin inline asm
	nanosleep.u32 %r1018;
	// end inline asm
	// begin inline asm
	nanosleep.u32 %r1018;
	// end inline asm
	// begin inline asm
	nanosleep.u32 %r1018;
	// end inline asm
	// begin inline asm
	nanosleep.u32 %r1018;
	// end inline asm
	// begin inline asm
	nanosleep.u32 %r1018;
	// end inline asm
	// begin inline asm
	nanosleep.u32 %r1018;
	// end inline asm
	// begin inline asm
	nanosleep.u32 %r1018;
	// end inline asm
	// begin inline asm
	nanosleep.u32 %r1018;
	// end inline asm
	// begin inline asm
	nanosleep.u32 %r1018;
	// end inline asm
	// begin inline asm
	nanosleep.u32 %r1018;
	// end inline asm
	// begin inline asm
	nanosleep.u32 %r1018;
	// end inline asm
	// begin inline asm
	nanosleep.u32 %r1018;
	// end inline asm
	// begin inline asm
	nanosleep.u32 %r1018;
	// end inline asm
	// begin inline asm
	nanosleep.u32 %r1018;
	// end inline asm
	// begin inline asm
	nanosleep.u32 %r1018;
	// end inline asm
	// begin inline asm
	nanosleep.u32 %r1018;
	// end inline asm
	// begin inline asm
	nanosleep.u32 %r1018;
	// end inline asm
	// begin inline asm
	nanosleep.u32 %r1018;
	// end inline asm
	// begin inline asm
	nanosleep.u32 %r1018;
	// end inline asm
	// begin inline asm
	nanosleep.u32 %r1018;
	// end inline asm
	// begin inline asm
	nanosleep.u32 %r1018;
	// end inline asm
	// begin inline asm
	nanosleep.u32 %r1018;
	// end inline asm
	// begin inline asm
	nanosleep.u32 %r1018;
	// end inline asm
	// begin inline asm
	nanosleep.u32 %r1018;
	// end inline asm
	// begin inline asm
	nanosleep.u32 %r1018;
	// end inline asm
	// begin inline asm
	nanosleep.u32 %r1018;
	// end inline asm
	// begin inline asm
	nanosleep.u32 %r1018;
	// end inline asm
	// begin inline asm
	nanosleep.u32 %r1018;
	// end inline asm
	// begin inline asm
	nanosleep.u32 %r1018;
	// end inline asm
	// begin inline asm
	nanosleep.u32 %r1018;
	// end inline asm
	// begin inline asm
	nanosleep.u32 %r1018;
	// end inline asm
	// begin inline asm
	nanosleep.u32 %r1018;
	// end inline asm
	// begin inline asm
	nanosleep.u32 %r1018;
	// end inline asm
	// begin inline asm
	nanosleep.u32 %r1018;
	// end inline asm
	// begin inline asm
	nanosleep.u32 %r1018;
	// end inline asm
	// begin inline asm
	nanosleep.u32 %r1018;
	// end inline asm
	// begin inline asm
	nanosleep.u32 %r1018;
	// end inline asm
	// begin inline asm
	nanosleep.u32 %r1018;
	// end inline asm
	// begin inline asm
	nanosleep.u32 %r1018;
	// end inline asm
	// begin inline asm
	nanosleep.u32 %r1018;
	// end inline asm
	// begin inline asm
	nanosleep.u32 %r1018;
	// end inline asm
	// begin inline asm
	nanosleep.u32 %r1018;
	// end inline asm
	// begin inline asm
	nanosleep.u32 %r1018;
	// end inline asm
	// begin inline asm
	nanosleep.u32 %r1018;
	// end inline asm
	// begin inline asm
	nanosleep.u32 %r1018;
	// end inline asm
	// begin inline asm
	nanosleep.u32 %r1018;
	// end inline asm
	// begin inline asm
	nanosleep.u32 %r1018;
	// end inline asm
	// begin inline asm
	nanosleep.u32 %r1018;
	// end inline asm
	// begin inline asm
	nanosleep.u32 %r1018;
	// end inline asm
	// begin inline asm
	nanosleep.u32 %r1018;
	// end inline asm
	// begin inline asm
	nanosleep.u32 %r1018;
	// end inline asm
	// begin inline asm
	nanosleep.u32 %r1018;
	// end inline asm
	// begin inline asm
	nanosleep.u32 %r1018;
	// end inline asm
	// begin inline asm
	nanosleep.u32 %r1018;
	// end inline asm
	// begin inline asm
	nanosleep.u32 %r1018;
	// end inline asm
	// begin inline asm
	nanosleep.u32 %r1018;
	// end inline asm
	// begin inline asm
	nanosleep.u32 %r1018;
	// end inline asm
	// begin inline asm
	nanosleep.u32 %r1018;
	// end inline asm
	// begin inline asm
	nanosleep.u32 %r1018;
	// end inline asm
	// begin inline asm
	nanosleep.u32 %r1018;
	// end inline asm
	// begin inline asm
	nanosleep.u32 %r1018;
	// end inline asm
	// begin inline asm
	nanosleep.u32 %r1018;
	// end inline asm
	// begin inline asm
	nanosleep.u32 %r1018;
	// end inline asm
	// begin inline asm
	nanosleep.u32 %r1018;
	// end inline asm
	// begin inline asm
	nanosleep.u32 %r1018;
	// end inline asm
	// begin inline asm
	nanosleep.u32 %r1018;
	// end inline asm
	// begin inline asm
	nanosleep.u32 %r1018;
	// end inline asm
	// begin inline asm
	nanosleep.u32 %r1018;
	// end inline asm
	// begin inline asm
	nanosleep.u32 %r1018;
	// end inline asm
	// begin inline asm
	nanosleep.u32 %r1018;
	// end inline asm
	// begin inline asm
	nanosleep.u32 %r1018;
	// end inline asm
	// begin inline asm
	nanosleep.u32 %r1018;
	// end inline asm
	// begin inline asm
	nanosleep.u32 %r1018;
	// end inline asm
	// begin inline asm
	nanosleep.u32 %r1018;
	// end inline asm
	// begin inline asm
	nanosleep.u32 %r1018;
	// end inline asm
	// begin inline asm
	nanosleep.u32 %r1018;
	// end inline asm
	// begin inline asm
	nanosleep.u32 %r1018;
	// end inline asm
	// begin inline asm
	nanosleep.u32 %r1018;
	// end inline asm
	// begin inline asm
	nanosleep.u32 %r1018;
	// end inline asm
	// begin inline asm
	nanosleep.u32 %r1018;
	// end inline asm
	// begin inline asm
	nanosleep.u32 %r1018;
	// end inline asm
	// begin inline asm
	nanosleep.u32 %r1018;
	// end inline asm
	// begin inline asm
	nanosleep.u32 %r1018;
	// end inline asm
	// begin inline asm
	nanosleep.u32 %r1018;
	// end inline asm
	// begin inline asm
	nanosleep.u32 %r1018;
	// end inline asm
	// begin inline asm
	nanosleep.u32 %r1018;
	// end inline asm
	// begin inline asm
	nanosleep.u32 %r1018;
	// end inline asm
	// begin inline asm
	nanosleep.u32 %r1018;
	// end inline asm
	// begin inline asm
	nanosleep.u32 %r1018;
	// end inline asm
	// begin inline asm
	nanosleep.u32 %r1018;
	// end inline asm
	// begin inline asm
	nanosleep.u32 %r1018;
	// end inline asm
	// begin inline asm
	nanosleep.u32 %r1018;
	// end inline asm
	// begin inline asm
	nanosleep.u32 %r1018;
	// end inline asm
	// begin inline asm
	nanosleep.u32 %r1018;
	// end inline asm
	// begin inline asm
	nanosleep.u32 %r1018;
	// end inline asm
	// begin inline asm
	nanosleep.u32 %r1018;
	// end inline asm
	// begin inline asm
	nanosleep.u32 %r1018;
	// end inline asm
	// begin inline asm
	nanosleep.u32 %r1018;
	// end inline asm
	// begin inline asm
	nanosleep.u32 %r1018;
	// end inline asm
	// begin inline asm
	nanosleep.u32 %r1018;
	// end inline asm
	// begin inline asm
	nanosleep.u32 %r1018;
	// end inline asm
	// begin inline asm
	nanosleep.u32 %r1018;
	// end inline asm
	// begin inline asm
	nanosleep.u32 %r1018;
	// end inline asm
	// begin inline asm
	nanosleep.u32 %r1018;
	// end inline asm
	// begin inline asm
	nanosleep.u32 %r1018;
	// end inline asm
	// begin inline asm
	nanosleep.u32 %r1018;
	// end inline asm
	// begin inline asm
	nanosleep.u32 %r1018;
	// end inline asm
	// begin inline asm
	nanosleep.u32 %r1018;
	// end inline asm
	// begin inline asm
	nanosleep.u32 %r1018;
	// end inline asm
	// begin inline asm
	nanosleep.u32 %r1018;
	// end inline asm
	// begin inline asm
	nanosleep.u32 %r1018;
	// end inline asm
	// begin inline asm
	nanosleep.u32 %r1018;
	// end inline asm
	// begin inline asm
	nanosleep.u32 %r1018;
	// end inline asm
	// begin inline asm
	nanosleep.u32 %r1018;
	// end inline asm
	// begin inline asm
	nanosleep.u32 %r1018;
	// end inline asm
	// begin inline asm
	nanosleep.u32 %r1018;
	// end inline asm
	// begin inline asm
	nanosleep.u32 %r1018;
	// end inline asm
	// begin inline asm
	nanosleep.u32 %r1018;
	// end inline asm
	// begin inline asm
	nanosleep.u32 %r1018;
	// end inline asm
	// begin inline asm
	nanosleep.u32 %r1018;
	// end inline asm
	// begin inline asm
	nanosleep.u32 %r1018;
	// end inline asm
	// begin inline asm
	nanosleep.u32 %r1018;
	// end inline asm
	// begin inline asm
	nanosleep.u32 %r1018;
	// end inline asm
	// begin inline asm
	nanosleep.u32 %r1018;
	// end inline asm
	// begin inline asm
	nanosleep.u32 %r1018;
	// end inline asm
	// begin inline asm
	nanosleep.u32 %r1018;
	// end inline asm
	// begin inline asm
	nanosleep.u32 %r1018;
	// end inline asm
	// begin inline asm
	nanosleep.u32 %r1018;
	// end inline asm
	// begin inline asm
	nanosleep.u32 %r1018;
	// end inline asm
	// begin inline asm
	nanosleep.u32 %r1018;
	// end inline asm
	// begin inline asm
	nanosleep.u32 %r1018;
	// end inline asm
	// begin inline asm
	nanosleep.u32 %r1018;
	// end inline asm
	// begin inline asm
	nanosleep.u32 %r1018;
	// end inline asm
	// begin inline asm
	nanosleep.u32 %r1018;
	// end inline asm
	// begin inline asm
	nanosleep.u32 %r1018;
	// end inline asm
	// begin inline asm
	nanosleep.u32 %r1018;
	// end inline asm
	// begin inline asm
	nanosleep.u32 %r1018;
	// end inline asm
	// begin inline asm
	nanosleep.u32 %r1018;
	// end inline asm
	// begin inline asm
	nanosleep.u32 %r1018;
	// end inline asm
	// begin inline asm
	nanosleep.u32 %r1018;
	// end inline asm
	// begin inline asm
	nanosleep.u32 %r1018;
	// end inline asm
	// begin inline asm
	nanosleep.u32 %r1018;
	// end inline asm
	// begin inline asm
	nanosleep.u32 %r1018;
	// end inline asm
	// begin inline asm
	nanosleep.u32 %r1018;
	// end inline asm
	// begin inline asm
	nanosleep.u32 %r1018;
	// end inline asm
	// begin inline asm
	nanosleep.u32 %r1018;
	// end inline asm
	// begin inline asm
	nanosleep.u32 %r1018;
	// end inline asm
	// begin inline asm
	nanosleep.u32 %r1018;
	// end inline asm
	// begin inline asm
	nanosleep.u32 %r1018;
	// end inline asm
	// begin inline asm
	nanosleep.u32 %r1018;
	// end inline asm
	// begin inline asm
	nanosleep.u32 %r1018;
	// end inline asm
	// begin inline asm
	nanosleep.u32 %r1018;
	// end inline asm
	// begin inline asm
	nanosleep.u32 %r1018;
	// end inline asm
	// begin inline asm
	nanosleep.u32 %r1018;
	// end inline asm
	// begin inline asm
	nanosleep.u32 %r1018;
	// end inline asm
	// begin inline asm
	nanosleep.u32 %r1018;
	// end inline asm
	// begin inline asm
	nanosleep.u32 %r1018;
	// end inline asm
	// begin inline asm
	nanosleep.u32 %r1018;
	// end inline asm
	// begin inline asm
	nanosleep.u32 %r1018;
	// end inline asm
	// begin inline asm
	nanosleep.u32 %r1018;
	// end inline asm
	// begin inline asm
	nanosleep.u32 %r1018;
	// end inline asm
	// begin inline asm
	nanosleep.u32 %r1018;
	// end inline asm
	// begin inline asm
	nanosleep.u32 %r1018;
	// end inline asm
	// begin inline asm
	nanosleep.u32 %r1018;
	// end inline asm
	// begin inline asm
	nanosleep.u32 %r1018;
	// end inline asm
	// begin inline asm
	nanosleep.u32 %r1018;
	// end inline asm
	// begin inline asm
	nanosleep.u32 %r1018;
	// end inline asm
	// begin inline asm
	nanosleep.u32 %r1018;
	// end inline asm
	// begin inline asm
	nanosleep.u32 %r1018;
	// end inline asm
	// begin inline asm
	nanosleep.u32 %r1018;
	// end inline asm
	// begin inline asm
	nanosleep.u32 %r1018;
	// end inline asm
	// begin inline asm
	nanosleep.u32 %r1018;
	// end inline asm
	// begin inline asm
	nanosleep.u32 %r1018;
	// end inline asm
	// begin inline asm
	nanosleep.u32 %r1018;
	// end inline asm
	// begin inline asm
	nanosleep.u32 %r1018;
	// end inline asm
	// begin inline asm
	nanosleep.u32 %r1018;
	// end inline asm
	// begin inline asm
	nanosleep.u32 %r1018;
	// end inline asm
	// begin inline asm
	nanosleep.u32 %r1018;
	// end inline asm
	// begin inline asm
	nanosleep.u32 %r1018;
	// end inline asm
	// begin inline asm
	nanosleep.u32 %r1018;
	// end inline asm
	// begin inline asm
	nanosleep.u32 %r1018;
	// end inline asm
	// begin inline asm
	nanosleep.u32 %r1018;
	// end inline asm
	// begin inline asm
	nanosleep.u32 %r1018;
	// end inline asm
	// begin inline asm
	nanosleep.u32 %r1018;
	// end inline asm
	// begin inline asm
	nanosleep.u32 %r1018;
	// end inline asm
	// begin inline asm
	nanosleep.u32 %r1018;
	// end inline asm
	// begin inline asm
	nanosleep.u32 %r1018;
	// end inline asm
	// begin inline asm
	nanosleep.u32 %r1018;
	// end inline asm
	// begin inline asm
	nanosleep.u32 %r1018;
	// end inline asm
	// begin inline asm
	nanosleep.u32 %r1018;
	// end inline asm
	// begin inline asm
	nanosleep.u32 %r1018;
	// end inline asm
	// begin inline asm
	nanosleep.u32 %r1018;
	// end inline asm
	// begin inline asm
	nanosleep.u32 %r1018;
	// end inline asm
	// begin inline asm
	nanosleep.u32 %r1018;
	// end inline asm
	// begin inline asm
	nanosleep.u32 %r1018;
	// end inline asm
	// begin inline asm
	nanosleep.u32 %r1018;
	// end inline asm
	// begin inline asm
	nanosleep.u32 %r1018;
	// end inline asm
	// begin inline asm
	nanosleep.u32 %r1018;
	// end inline asm
	// begin inline asm
	nanosleep.u32 %r1018;
	// end inline asm
	// begin inline asm
	nanosleep.u32 %r1018;
	// end inline asm
	// begin inline asm
	nanosleep.u32 %r1018;
	// end inline asm
	// begin inline asm
	nanosleep.u32 %r1018;
	// end inline asm
	// begin inline asm
	nanosleep.u32 %r1018;
	// end inline asm
	// begin inline asm
	nanosleep.u32 %r1018;
	// end inline asm
	// begin inline asm
	nanosleep.u32 %r1018;
	// end inline asm
	// begin inline asm
	nanosleep.u32 %r1018;
	// end inline asm
	// begin inline asm
	nanosleep.u32 %r1018;
	// end inline asm
	// begin inline asm
	nanosleep.u32 %r1018;
	// end inline asm
	// begin inline asm
	nanosleep.u32 %r1018;
	// end inline asm
	// begin inline asm
	nanosleep.u32 %r1018;
	// end inline asm
	// begin inline asm
	nanosleep.u32 %r1018;
	// end inline asm
	// begin inline asm
	nanosleep.u32 %r1018;
	// end inline asm
	// begin inline asm
	nanosleep.u32 %r1018;
	// end inline asm
	// begin inline asm
	nanosleep.u32 %r1018;
	// end inline asm
	// begin inline asm
	nanosleep.u32 %r1018;
	// end inline asm
	// begin inline asm
	nanosleep.u32 %r1018;
	// end inline asm
	// begin inline asm
	nanosleep.u32 %r1018;
	// end inline asm
	// begin inline asm
	nanosleep.u32 %r1018;
	// end inline asm
	// begin inline asm
	nanosleep.u32 %r1018;
	// end inline asm
	// begin inline asm
	nanosleep.u32 %r1018;
	// end inline asm
	// begin inline asm
	nanosleep.u32 %r1018;
	// end inline asm
	// begin inline asm
	nanosleep.u32 %r1018;
	// end inline asm
	// begin inline asm
	nanosleep.u32 %r1018;
	// end inline asm
	// begin inline asm
	nanosleep.u32 %r1018;
	// end inline asm
	// begin inline asm
	nanosleep.u32 %r1018;
	// end inline asm
	// begin inline asm
	nanosleep.u32 %r1018;
	// end inline asm
	// begin inline asm
	nanosleep.u32 %r1018;
	// end inline asm
	// begin inline asm
	nanosleep.u32 %r1018;
	// end inline asm
	// begin inline asm
	nanosleep.u32 %r1018;
	// end inline asm
	// begin inline asm
	nanosleep.u32 %r1018;
	// end inline asm
	// begin inline asm
	nanosleep.u32 %r1018;
	// end inline asm
	// begin inline asm
	nanosleep.u32 %r1018;
	// end inline asm
	// begin inline asm
	nanosleep.u32 %r1018;
	// end inline asm
	// begin inline asm
	nanosleep.u32 %r1018;
	// end inline asm
	// begin inline asm
	nanosleep.u32 %r1018;
	// end inline asm
	// begin inline asm
	nanosleep.u32 %r1018;
	// end inline asm
	// begin inline asm
	nanosleep.u32 %r1018;
	// end inline asm
	// begin inline asm
	nanosleep.u32 %r1018;
	// end inline asm
	// begin inline asm
	nanosleep.u32 %r1018;
	// end inline asm
	// begin inline asm
	nanosleep.u32 %r1018;
	// end inline asm
	// begin inline asm
	nanosleep.u32 %r1018;
	// end inline asm
	// begin inline asm
	nanosleep.u32 %r1018;
	// end inline asm
	// begin inline asm
	nanosleep.u32 %r1018;
	// end inline asm
	// begin inline asm
	nanosleep.u32 %r1018;
	// end inline asm
	// begin inline asm
	nanosleep.u32 %r1018;
	// end inline asm
	// begin inline asm
	nanosleep.u32 %r1018;
	// end inline asm
	// begin inline asm
	nanosleep.u32 %r1018;
	// end inline asm
	// begin inline asm
	nanosleep.u32 %r1018;
	// end inline asm
	// begin inline asm
	nanosleep.u32 %r1018;
	// end inline asm
	// begin inline asm
	nanosleep.u32 %r1018;
	// end inline asm
	// begin inline asm
	nanosleep.u32 %r1018;
	// end inline asm
	// begin inline asm
	nanosleep.u32 %r1018;
	// end inline asm
	// begin inline asm
	nanosleep.u32 %r1018;
	// end inline asm
	// begin inline asm
	nanosleep.u32 %r1018;
	// end inline asm
	// begin inline asm
	nanosleep.u32 %r1018;
	// end inline asm
	// begin inline asm
	nanosleep.u32 %r1018;
	// end inline asm
	// begin inline asm
	nanosleep.u32 %r1018;
	// end inline asm
	// begin inline asm
	nanosleep.u32 %r1018;
	// end inline asm
	// begin inline asm
	nanosleep.u32 %r1018;
	// end inline asm
	// begin inline asm
	nanosleep.u32 %r1018;
	// end inline asm
	// begin inline asm
	nanosleep.u32 %r1018;
	// end inline asm
	// begin inline asm
	nanosleep.u32 %r1018;
	// end inline asm
	// begin inline asm
	nanosleep.u32 %r1018;
	// end inline asm
	// begin inline asm
	nanosleep.u32 %r1018;
	// end inline asm
	// begin inline asm
	nanosleep.u32 %r1018;
	// end inline asm
	// begin inline asm
	nanosleep.u32 %r1018;
	// end inline asm
	// begin inline asm
	nanosleep.u32 %r1018;
	// end inline asm
	// begin inline asm
	nanosleep.u32 %r1018;
	// end inline asm
	// begin inline asm
	nanosleep.u32 %r1018;
	// end inline asm
	// begin inline asm
	nanosleep.u32 %r1018;
	// end inline asm
	// begin inline asm
	nanosleep.u32 %r1018;
	// end inline asm
	// begin inline asm
	nanosleep.u32 %r1018;
	// end inline asm
	// begin inline asm
	nanosleep.u32 %r1018;
	// end inline asm
	// begin inline asm
	nanosleep.u32 %r1018;
	// end inline asm
	// begin inline asm
	nanosleep.u32 %r1018;
	// end inline asm
	// begin inline asm
	nanosleep.u32 %r1018;
	// end inline asm
	// begin inline asm
	nanosleep.u32 %r1018;
	// end inline asm
	// begin inline asm
	nanosleep.u32 %r1018;
	// end inline asm
	// begin inline asm
	nanosleep.u32 %r1018;
	// end inline asm
	// begin inline asm
	nanosleep.u32 %r1018;
	// end inline asm
	// begin inline asm
	nanosleep.u32 %r1018;
	// end inline asm
	// begin inline asm
	nanosleep.u32 %r1018;
	// end inline asm
	// begin inline asm
	nanosleep.u32 %r1018;
	// end inline asm
	// begin inline asm
	nanosleep.u32 %r1018;
	// end inline asm
	// begin inline asm
	nanosleep.u32 %r1018;
	// end inline asm
	// begin inline asm
	nanosleep.u32 %r1018;
	// end inline asm
	// begin inline asm
	nanosleep.u32 %r1018;
	// end inline asm
	// begin inline asm
	nanosleep.u32 %r1018;
	// end inline asm
	// begin inline asm
	nanosleep.u32 %r1018;
	// end inline asm
	// begin inline asm
	nanosleep.u32 %r1018;
	// end inline asm
	// begin inline asm
	nanosleep.u32 %r1018;
	// end inline asm
	// begin inline asm
	nanosleep.u32 %r1018;
	// end inline asm
	// begin inline asm
	nanosleep.u32 %r1018;
	// end inline asm
	// begin inline asm
	nanosleep.u32 %r1018;
	// end inline asm
	// begin inline asm
	nanosleep.u32 %r1018;
	// end inline asm
	// begin inline asm
	nanosleep.u32 %r1018;
	// end inline asm
	// begin inline asm
	nanosleep.u32 %r1018;
	// end inline asm
	// begin inline asm
	nanosleep.u32 %r1018;
	// end inline asm
	// begin inline asm
	nanosleep.u32 %r1018;
	// end inline asm
	// begin inline asm
	nanosleep.u32 %r1018;
	// end inline asm
	// begin inline asm
	nanosleep.u32 %r1018;
	// end inline asm
	// begin inline asm
	nanosleep.u32 %r1018;
	// end inline asm
	// begin inline asm
	nanosleep.u32 %r1018;
	// end inline asm
	// begin inline asm
	nanosleep.u32 %r1018;
	// end inline asm
	// begin inline asm
	nanosleep.u32 %r1018;
	// end inline asm
	// begin inline asm
	nanosleep.u32 %r1018;
	// end inline asm
	// begin inline asm
	nanosleep.u32 %r1018;
	// end inline asm
	// begin inline asm
	nanosleep.u32 %r1018;
	// end inline asm
	// begin inline asm
	nanosleep.u32 %r1018;
	// end inline asm
	// begin inline asm
	nanosleep.u32 %r1018;
	// end inline asm
	// begin inline asm
	nanosleep.u32 %r1018;
	// end inline asm
	// begin inline asm
	nanosleep.u32 %r1018;
	// end inline asm
	// begin inline asm
	nanosleep.u32 %r1018;
	// end inline asm
	// begin inline asm
	nanosleep.u32 %r1018;
	// end inline asm
	// begin inline asm
	nanosleep.u32 %r1018;
	// end inline asm
	// begin inline asm
	nanosleep.u32 %r1018;
	// end inline asm
	// begin inline asm
	nanosleep.u32 %r1018;
	// end inline asm
	// begin inline asm
	nanosleep.u32 %r1018;
	// end inline asm
	// begin inline asm
	nanosleep.u32 %r1018;
	// end inline asm
	// begin inline asm
	nanosleep.u32 %r1018;
	// end inline asm
	// begin inline asm
	nanosleep.u32 %r1018;
	// end inline asm
	// begin inline asm
	nanosleep.u32 %r1018;
	// end inline asm
	// begin inline asm
	nanosleep.u32 %r1018;
	// end inline asm
	// begin inline asm
	nanosleep.u32 %r1018;
	// end inline asm
	// begin inline asm
	nanosleep.u32 %r1018;
	// end inline asm
	// begin inline asm
	nanosleep.u32 %r1018;
	// end inline asm
	// begin inline asm
	nanosleep.u32 %r1018;
	// end inline asm
	// begin inline asm
	nanosleep.u32 %r1018;
	// end inline asm
	// begin inline asm
	nanosleep.u32 %r1018;
	// end inline asm
	// begin inline asm
	nanosleep.u32 %r1018;
	// end inline asm
	// begin inline asm
	nanosleep.u32 %r1018;
	// end inline asm
	// begin inline asm
	nanosleep.u32 %r1018;
	// end inline asm
	// begin inline asm
	nanosleep.u32 %r1018;
	// end inline asm
	// begin inline asm
	nanosleep.u32 %r1018;
	// end inline asm
	// begin inline asm
	nanosleep.u32 %r1018;
	// end inline asm
	// begin inline asm
	nanosleep.u32 %r1018;
	// end inline asm
	// begin inline asm
	nanosleep.u32 %r1018;
	// end inline asm
	// begin inline asm
	nanosleep.u32 %r1018;
	// end inline asm
	// begin inline asm
	nanosleep.u32 %r1018;
	// end inline asm
	// begin inline asm
	nanosleep.u32 %r1018;
	// end inline asm
	// begin inline asm
	nanosleep.u32 %r1018;
	// end inline asm
	// begin inline asm
	nanosleep.u32 %r1018;
	// end inline asm
	// begin inline asm
	nanosleep.u32 %r1018;
	// end inline asm
	// begin inline asm
	nanosleep.u32 %r1018;
	// end inline asm
	// begin inline asm
	nanosleep.u32 %r1018;
	// end inline asm
	// begin inline asm
	nanosleep.u32 %r1018;
	// end inline asm
	// begin inline asm
	nanosleep.u32 %r1018;
	// end inline asm
	// begin inline asm
	nanosleep.u32 %r1018;
	// end inline asm
	// begin inline asm
	nanosleep.u32 %r1018;
	// end inline asm
	// begin inline asm
	nanosleep.u32 %r1018;
	// end inline asm
	// begin inline asm
	nanosleep.u32 %r1018;
	// end inline asm
	// begin inline asm
	nanosleep.u32 %r1018;
	// end inline asm
	// begin inline asm
	nanosleep.u32 %r1018;
	// end inline asm
	// begin inline asm
	nanosleep.u32 %r1018;
	// end inline asm
	// begin inline asm
	nanosleep.u32 %r1018;
	// end inline asm
	// begin inline asm
	nanosleep.u32 %r1018;
	// end inline asm
	// begin inline asm
	nanosleep.u32 %r1018;
	// end inline asm
	// begin inline asm
	nanosleep.u32 %r1018;
	// end inline asm
	// begin inline asm
	nanosleep.u32 %r1018;
	// end inline asm
	// begin inline asm
	nanosleep.u32 %r1018;
	// end inline asm
	// begin inline asm
	nanosleep.u32 %r1018;
	// end inline asm
	// begin inline asm
	nanosleep.u32 %r1018;
	// end inline asm
	// begin inline asm
	nanosleep.u32 %r1018;
	// end inline asm
	// begin inline asm
	nanosleep.u32 %r1018;
	// end inline asm
	// begin inline asm
	nanosleep.u32 %r1018;
	// end inline asm
	// begin inline asm
	nanosleep.u32 %r1018;
	// end inline asm
	// begin inline asm
	nanosleep.u32 %r1018;
	// end inline asm
	// begin inline asm
	nanosleep.u32 %r1018;
	// end inline asm
	// begin inline asm
	nanosleep.u32 %r1018;
	// end inline asm
	// begin inline asm
	nanosleep.u32 %r1018;
	// end inline asm
	// begin inline asm
	nanosleep.u32 %r1018;
	// end inline asm
	// begin inline asm
	nanosleep.u32 %r1018;
	// end inline asm
	// begin inline asm
	nanosleep.u32 %r1018;
	// end inline asm
	// begin inline asm
	nanosleep.u32 %r1018;
	// end inline asm
	// begin inline asm
	nanosleep.u32 %r1018;
	// end inline asm
	// begin inline asm
	nanosleep.u32 %r1018;
	// end inline asm
	// begin inline asm
	nanosleep.u32 %r1018;
	// end inline asm
	// begin inline asm
	nanosleep.u32 %r1018;
	// end inline asm
	// begin inline asm
	nanosleep.u32 %r1018;
	// end inline asm
	// begin inline asm
	nanosleep.u32 %r1018;
	// end inline asm
	// begin inline asm
	nanosleep.u32 %r1018;
	// end inline asm
	// begin inline asm
	nanosleep.u32 %r1018;
	// end inline asm
	// begin inline asm
	nanosleep.u32 %r1018;
	// end inline asm
	// begin inline asm
	nanosleep.u32 %r1018;
	// end inline asm
	// begin inline asm
	nanosleep.u32 %r1018;
	// end inline asm
	// begin inline asm
	nanosleep.u32 %r1018;
	// end inline asm
	// begin inline asm
	nanosleep.u32 %r1018;
	// end inline asm
	// begin inline asm
	nanosleep.u32 %r1018;
	// end inline asm
	// begin inline asm
	nanosleep.u32 %r1018;
	// end inline asm
	// begin inline asm
	nanosleep.u32 %r1018;
	// end inline asm
	// begin inline asm
	nanosleep.u32 %r1018;
	// end inline asm
	// begin inline asm
	nanosleep.u32 %r1018;
	// end inline asm
	// begin inline asm
	nanosleep.u32 %r1018;
	// end inline asm
	// begin inline asm
	nanosleep.u32 %r1018;
	// end inline asm
	// begin inline asm
	nanosleep.u32 %r1018;
	// end inline asm
	// begin inline asm
	nanosleep.u32 %r1018;
	// end inline asm
	// begin inline asm
	nanosleep.u32 %r1018;
	// end inline asm
	// begin inline asm
	nanosleep.u32 %r1018;
	// end inline asm
	// begin inline asm
	nanosleep.u32 %r1018;
	// end inline asm
	// begin inline asm
	nanosleep.u32 %r1018;
	// end inline asm
	// begin inline asm
	nanosleep.u32 %r1018;
	// end inline asm
	// begin inline asm
	nanosleep.u32 %r1018;
	// end inline asm
	// begin inline asm
	nanosleep.u32 %r1018;
	// end inline asm
	// begin inline asm
	nanosleep.u32 %r1018;
	// end inline asm
	// begin inline asm
	nanosleep.u32 %r1018;
	// end inline asm
	// begin inline asm
	nanosleep.u32 %r1018;
	// end inline asm
	// begin inline asm
	nanosleep.u32 %r1018;
	// end inline asm
	// begin inline asm
	nanosleep.u32 %r1018;
	// end inline asm
	// begin inline asm
	nanosleep.u32 %r1018;
	// end inline asm
	// begin inline asm
	nanosleep.u32 %r1018;
	// end inline asm
	// begin inline asm
	nanosleep.u32 %r1018;
	// end inline asm
	// begin inline asm
	nanosleep.u32 %r1018;
	// end inline asm
	// begin inline asm
	nanosleep.u32 %r1018;
	// end inline asm
	// begin inline asm
	nanosleep.u32 %r1018;
	// end inline asm
	// begin inline asm
	nanosleep.u32 %r1018;
	// end inline asm
	// begin inline asm
	nanosleep.u32 %r1018;
	// end inline asm
	// begin inline asm
	nanosleep.u32 %r1018;
	// end inline asm
	// begin inline asm
	nanosleep.u32 %r1018;
	// end inline asm
	// begin inline asm
	nanosleep.u32 %r1018;
	// end inline asm
	// begin inline asm
	nanosleep.u32 %r1018;
	// end inline asm
	// begin inline asm
	nanosleep.u32 %r1018;
	// end inline asm
	// begin inline asm
	nanosleep.u32 %r1018;
	// end inline asm
	// begin inline asm
	nanosleep.u32 %r1018;
	// end inline asm
	// begin inline asm
	nanosleep.u32 %r1018;
	// end inline asm
	// begin inline asm
	nanosleep.u32 %r1018;
	// end inline asm
	// begin inline asm
	nanosleep.u32 %r1018;
	// end inline asm
	// begin inline asm
	nanosleep.u32 %r1018;
	// end inline asm
	// begin inline asm
	nanosleep.u32 %r1018;
	// end inline asm
	// begin inline asm
	nanosleep.u32 %r1018;
	// end inline asm
	// begin inline asm
	nanosleep.u32 %r1018;
	// end inline asm
	// begin inline asm
	nanosleep.u32 %r1018;
	// end inline asm
	// begin inline asm
	nanosleep.u32 %r1018;
	// end inline asm
	// begin inline asm
	nanosleep.u32 %r1018;
	// end inline asm
	// begin inline asm
	nanosleep.u32 %r1018;
	// end inline asm
	// begin inline asm
	nanosleep.u32 %r1018;
	// end inline asm
	// begin inline asm
	nanosleep.u32 %r1018;
	// end inline asm
	// begin inline asm
	nanosleep.u32 %r1018;
	// end inline asm
	// begin inline asm
	nanosleep.u32 %r1018;
	// end inline asm
	// begin inline asm
	nanosleep.u32 %r1018;
	// end inline asm
	// begin inline asm
	nanosleep.u32 %r1018;
	// end inline asm
	// begin inline asm
	nanosleep.u32 %r1018;
	// end inline asm
	// begin inline asm
	nanosleep.u32 %r1018;
	// end inline asm
	// begin inline asm
	nanosleep.u32 %r1018;
	// end inline asm
	// begin inline asm
	nanosleep.u32 %r1018;
	// end inline asm
	// begin inline asm
	nanosleep.u32 %r1018;
	// end inline asm
	// begin inline asm
	nanosleep.u32 %r1018;
	// end inline asm
	// begin inline asm
	nanosleep.u32 %r1018;
	// end inline asm
	// begin inline asm
	nanosleep.u32 %r1018;
	// end inline asm
	// begin inline asm
	nanosleep.u32 %r1018;
	// end inline asm
	// begin inline asm
	nanosleep.u32 %r1018;
	// end inline asm
	// begin inline asm
	nanosleep.u32 %r1018;
	// end inline asm
	// begin inline asm
	nanosleep.u32 %r1018;
	// end inline asm
	// begin inline asm
	nanosleep.u32 %r1018;
	// end inline asm
	// begin inline asm
	nanosleep.u32 %r1018;
	// end inline asm
	// begin inline asm
	nanosleep.u32 %r1018;
	// end inline asm
	// begin inline asm
	nanosleep.u32 %r1018;
	// end inline asm
	// begin inline asm
	nanosleep.u32 %r1018;
	// end inline asm
	// begin inline asm
	nanosleep.u32 %r1018;
	// end inline asm
	// begin inline asm
	nanosleep.u32 %r1018;
	// end inline asm
	// begin inline asm
	nanosleep.u32 %r1018;
	// end inline asm
	// begin inline asm
	nanosleep.u32 %r1018;
	// end inline asm
	// begin inline asm
	nanosleep.u32 %r1018;
	// end inline asm
	// begin inline asm
	nanosleep.u32 %r1018;
	// end inline asm
	// begin inline asm
	nanosleep.u32 %r1018;
	// end inline asm
	// begin inline asm
	nanosleep.u32 %r1018;
	// end inline asm
	// begin inline asm
	nanosleep.u32 %r1018;
	// end inline asm
	// begin inline asm
	nanosleep.u32 %r1018;
	// end inline asm
	// begin inline asm
	nanosleep.u32 %r1018;
	// end inline asm
	// begin inline asm
	nanosleep.u32 %r1018;
	// end inline asm
	// begin inline asm
	nanosleep.u32 %r1018;
	// end inline asm
	// begin inline asm
	nanosleep.u32 %r1018;
	// end inline asm
	// begin inline asm
	nanosleep.u32 %r1018;
	// end inline asm
	// begin inline asm
	nanosleep.u32 %r1018;
	// end inline asm
	// begin inline asm
	nanosleep.u32 %r1018;
	// end inline asm
	// begin inline asm
	nanosleep.u32 %r1018;
	// end inline asm
	// begin inline asm
	nanosleep.u32 %r1018;
	// end inline asm
	// begin inline asm
	nanosleep.u32 %r1018;
	// end inline asm
	// begin inline asm
	nanosleep.u32 %r1018;
	// end inline asm
	// begin inline asm
	nanosleep.u32 %r1018;
	// end inline asm
	// begin inline asm
	nanosleep.u32 %r1018;
	// end inline asm
	// begin inline asm
	nanosleep.u32 %r1018;
	// end inline asm
	// begin inline asm
	nanosleep.u32 %r1018;
	// end inline asm
	// begin inline asm
	nanosleep.u32 %r1018;
	// end inline asm
	// begin inline asm
	nanosleep.u32 %r1018;
	// end inline asm
	// begin inline asm
	nanosleep.u32 %r1018;
	// end inline asm
	// begin inline asm
	nanosleep.u32 %r1018;
	// end inline asm
	// begin inline asm
	nanosleep.u32 %r1018;
	// end inline asm
	// begin inline asm
	nanosleep.u32 %r1018;
	// end inline asm
	// begin inline asm
	nanosleep.u32 %r1018;
	// end inline asm
	// begin inline asm
	nanosleep.u32 %r1018;
	// end inline asm
	// begin inline asm
	nanosleep.u32 %r1018;
	// end inline asm
	// begin inline asm
	nanosleep.u32 %r1018;
	// end inline asm
	// begin inline asm
	nanosleep.u32 %r1018;
	// end inline asm
	// begin inline asm
	nanosleep.u32 %r1018;
	// end inline asm
	// begin inline asm
	nanosleep.u32 %r1018;
	// end inline asm
	// begin inline asm
	nanosleep.u32 %r1018;
	// end inline asm
	// begin inline asm
	nanosleep.u32 %r1018;
	// end inline asm
	// begin inline asm
	nanosleep.u32 %r1018;
	// end inline asm
	// begin inline asm
	nanosleep.u32 %r1018;
	// end inline asm
	// begin inline asm
	nanosleep.u32 %r1018;
	// end inline asm
	// begin inline asm
	nanosleep.u32 %r1018;
	// end inline asm
	// begin inline asm
	nanosleep.u32 %r1018;
	// end inline asm
	// begin inline asm
	nanosleep.u32 %r1018;
	// end inline asm
	// begin inline asm
	nanosleep.u32 %r1018;
	// end inline asm
	// begin inline asm
	nanosleep.u32 %r1018;
	// end inline asm
	// begin inline asm
	nanosleep.u32 %r1018;
	// end inline asm
	// begin inline asm
	nanosleep.u32 %r1018;
	// end inline asm
	// begin inline asm
	nanosleep.u32 %r1018;
	// end inline asm
	// begin inline asm
	nanosleep.u32 %r1018;
	// end inline asm
	// begin inline asm
	nanosleep.u32 %r1018;
	// end inline asm
	// begin inline asm
	nanosleep.u32 %r1018;
	// end inline asm
	// begin inline asm
	nanosleep.u32 %r1018;
	// end inline asm
	// begin inline asm
	nanosleep.u32 %r1018;
	// end inline asm
	// begin inline asm
	nanosleep.u32 %r1018;
	// end inline asm
	// begin inline asm
	nanosleep.u32 %r1018;
	// end inline asm
	// begin inline asm
	nanosleep.u32 %r1018;
	// end inline asm
	// begin inline asm
	nanosleep.u32 %r1018;
	// end inline asm
	// begin inline asm
	nanosleep.u32 %r1018;
	// end inline asm
	// begin inline asm
	nanosleep.u32 %r1018;
	// end inline asm
	// begin inline asm
	nanosleep.u32 %r1018;
	// end inline asm
	// begin inline asm
	nanosleep.u32 %r1018;
	// end inline asm
	// begin inline asm
	nanosleep.u32 %r1018;
	// end inline asm
	// begin inline asm
	nanosleep.u32 %r1018;
	// end inline asm
	// begin inline asm
	nanosleep.u32 %r1018;
	// end inline asm
	// begin inline asm
	nanosleep.u32 %r1018;
	// end inline asm
	// begin inline asm
	nanosleep.u32 %r1018;
	// end inline asm
	// begin inline asm
	nanosleep.u32 %r1018;
	// end inline asm
	// begin inline asm
	nanosleep.u32 %r1018;
	// end inline asm
	// begin inline asm
	nanosleep.u32 %r1018;
	// end inline asm
	// begin inline asm
	nanosleep.u32 %r1018;
	// end inline asm
	// begin inline asm
	nanosleep.u32 %r1018;
	// end inline asm
	// begin inline asm
	nanosleep.u32 %r1018;
	// end inline asm
	// begin inline asm
	nanosleep.u32 %r1018;
	// end inline asm
	// begin inline asm
	nanosleep.u32 %r1018;
	// end inline asm
	// begin inline asm
	nanosleep.u32 %r1018;
	// end inline asm
	// begin inline asm
	nanosleep.u32 %r1018;
	// end inline asm
	// begin inline asm
	nanosleep.u32 %r1018;
	// end inline asm
	// begin inline asm
	nanosleep.u32 %r1018;
	// end inline asm
	// begin inline asm
	nanosleep.u32 %r1018;
	// end inline asm
	// begin inline asm
	nanosleep.u32 %r1018;
	// end inline asm
	// begin inline asm
	nanosleep.u32 %r1018;
	// end inline asm
	// begin inline asm
	nanosleep.u32 %r1018;
	// end inline asm
	// begin inline asm
	nanosleep.u32 %r1018;
	// end inline asm
	// begin inline asm
	nanosleep.u32 %r1018;
	// end inline asm
	// begin inline asm
	nanosleep.u32 %r1018;
	// end inline asm
	// begin inline asm
	nanosleep.u32 %r1018;
	// end inline asm
	// begin inline asm
	nanosleep.u32 %r1018;
	// end inline asm
	// begin inline asm
	nanosleep.u32 %r1018;
	// end inline asm
	// begin inline asm
	nanosleep.u32 %r1018;
	// end inline asm
	// begin inline asm
	nanosleep.u32 %r1018;
	// end inline asm
	// begin inline asm
	nanosleep.u32 %r1018;
	// end inline asm
	// begin inline asm
	nanosleep.u32 %r1018;
	// end inline asm
	// begin inline asm
	nanosleep.u32 %r1018;
	// end inline asm
	// begin inline asm
	nanosleep.u32 %r1018;
	// end inline asm
	// begin inline asm
	nanosleep.u32 %r1018;
	// end inline asm
	// begin inline asm
	nanosleep.u32 %r1018;
	// end inline asm
	// begin inline asm
	nanosleep.u32 %r1018;
	// end inline asm
	// begin inline asm
	nanosleep.u32 %r1018;
	// end inline asm
	// begin inline asm
	nanosleep.u32 %r1018;
	// end inline asm
	// begin inline asm
	nanosleep.u32 %r1018;
	// end inline asm
	// begin inline asm
	nanosleep.u32 %r1018;
	// end inline asm
	// begin inline asm
	nanosleep.u32 %r1018;
	// end inline asm
	// begin inline asm
	nanosleep.u32 %r1018;
	// end inline asm
	// begin inline asm
	nanosleep.u32 %r1018;
	// end inline asm
	// begin inline asm
	nanosleep.u32 %r1018;
	// end inline asm
	// begin inline asm
	nanosleep.u32 %r1018;
	// end inline asm
	// begin inline asm
	nanosleep.u32 %r1018;
	// end inline asm
	// begin inline asm
	nanosleep.u32 %r1018;
	// end inline asm
	// begin inline asm
	nanosleep.u32 %r1018;
	// end inline asm
	// begin inline asm
	nanosleep.u32 %r1018;
	// end inline asm
	// begin inline asm
	nanosleep.u32 %r1018;
	// end inline asm
	// begin inline asm
	nanosleep.u32 %r1018;
	// end inline asm
	// begin inline asm
	nanosleep.u32 %r1018;
	// end inline asm
	// begin inline asm
	nanosleep.u32 %r1018;
	// end inline asm
	// begin inline asm
	nanosleep.u32 %r1018;
	// end inline asm
	// begin inline asm
	nanosleep.u32 %r1018;
	// end inline asm
	// begin inline asm
	nanosleep.u32 %r1018;
	// end inline asm
	// begin inline asm
	nanosleep.u32 %r1018;
	// end inline asm
	// begin inline asm
	nanosleep.u32 %r1018;
	// end inline asm
	// begin inline asm
	nanosleep.u32 %r1018;
	// end inline asm
	// begin inline asm
	nanosleep.u32 %r1018;
	// end inline asm
	// begin inline asm
	nanosleep.u32 %r1018;
	// end inline asm
	// begin inline asm
	nanosleep.u32 %r1018;
	// end inline asm
	// begin inline asm
	nanosleep.u32 %r1018;
	// end inline asm
	// begin inline asm
	nanosleep.u32 %r1018;
	// end inline asm
	// begin inline asm
	nanosleep.u32 %r1018;
	// end inline asm
	// begin inline asm
	nanosleep.u32 %r1018;
	// end inline asm
	// begin inline asm
	nanosleep.u32 %r1018;
	// end inline asm
	// begin inline asm
	nanosleep.u32 %r1018;
	// end inline asm
	// begin inline asm
	nanosleep.u32 %r1018;
	// end inline asm
	// begin inline asm
	nanosleep.u32 %r1018;
	// end inline asm
	// begin inline asm
	nanosleep.u32 %r1018;
	// end inline asm
	// begin inline asm
	nanosleep.u32 %r1018;
	// end inline asm
	// begin inline asm
	nanosleep.u32 %r1018;
	// end inline asm
	// begin inline asm
	nanosleep.u32 %r1018;
	// end inline asm
	// begin inline asm
	nanosleep.u32 %r1018;
	// end inline asm
	// begin inline asm
	nanosleep.u32 %r1018;
	// end inline asm
	// begin inline asm
	nanosleep.u32 %r1018;
	// end inline asm
	// begin inline asm
	nanosleep.u32 %r1018;
	// end inline asm
	// begin inline asm
	nanosleep.u32 %r1018;
	// end inline asm
	// begin inline asm
	nanosleep.u32 %r1018;
	// end inline asm
	// begin inline asm
	nanosleep.u32 %r1018;
	// end inline asm
	// begin inline asm
	nanosleep.u32 %r1018;
	// end inline asm
	// begin inline asm
	nanosleep.u32 %r1018;
	// end inline asm
	// begin inline asm
	nanosleep.u32 %r1018;
	// end inline asm
	// begin inline asm
	nanosleep.u32 %r1018;
	// end inline asm
	// begin inline asm
	nanosleep.u32 %r1018;
	// end inline asm
	// begin inline asm
	nanosleep.u32 %r1018;
	// end inline asm
	// begin inline asm
	nanosleep.u32 %r1018;
	// end inline asm
	// begin inline asm
	nanosleep.u32 %r1018;
	// end inline asm
	// begin inline asm
	nanosleep.u32 %r1018;
	// end inline asm
	// begin inline asm
	nanosleep.u32 %r1018;
	// end inline asm
	// begin inline asm
	nanosleep.u32 %r1018;
	// end inline asm
	// begin inline asm
	nanosleep.u32 %r1018;
	// end inline asm
	// begin inline asm
	nanosleep.u32 %r1018;
	// end inline asm
	// begin inline asm
	nanosleep.u32 %r1018;
	// end inline asm
	// begin inline asm
	nanosleep.u32 %r1018;
	// end inline asm
	// begin inline asm
	nanosleep.u32 %r1018;
	// end inline asm
	// begin inline asm
	nanosleep.u32 %r1018;
	// end inline asm
	// begin inline asm
	nanosleep.u32 %r1018;
	// end inline asm
	// begin inline asm
	nanosleep.u32 %r1018;
	// end inline asm
	// begin inline asm
	nanosleep.u32 %r1018;
	// end inline asm
	// begin inline asm
	nanosleep.u32 %r1018;
	// end inline asm
	// begin inline asm
	nanosleep.u32 %r1018;
	// end inline asm
	// begin inline asm
	nanosleep.u32 %r1018;
	// end inline asm
	// begin inline asm
	nanosleep.u32 %r1018;
	// end inline asm
	// begin inline asm
	nanosleep.u32 %r1018;
	// end inline asm
	// begin inline asm
	nanosleep.u32 %r1018;
	// end inline asm
	// begin inline asm
	nanosleep.u32 %r1018;
	// end inline asm
	// begin inline asm
	nanosleep.u32 %r1018;
	// end inline asm
	// begin inline asm
	nanosleep.u32 %r1018;
	// end inline asm
	// begin inline asm
	nanosleep.u32 %r1018;
	// end inline asm
	// begin inline asm
	nanosleep.u32 %r1018;
	// end inline asm
	// begin inline asm
	nanosleep.u32 %r1018;
	// end inline asm
	// begin inline asm
	nanosleep.u32 %r1018;
	// end inline asm
	// begin inline asm
	nanosleep.u32 %r1018;
	// end inline asm
	// begin inline asm
	nanosleep.u32 %r1018;
	// end inline asm
	// begin inline asm
	nanosleep.u32 %r1018;
	// end inline asm
	// begin inline asm
	nanosleep.u32 %r1018;
	// end inline asm
	// begin inline asm
	nanosleep.u32 %r1018;
	// end inline asm
	// begin inline asm
	nanosleep.u32 %r1018;
	// end inline asm
	// begin inline asm
	nanosleep.u32 %r1018;
	// end inline asm
	// begin inline asm
	nanosleep.u32 %r1018;
	// end inline asm
	// begin inline asm
	nanosleep.u32 %r1018;
	// end inline asm
	// begin inline asm
	nanosleep.u32 %r1018;
	// end inline asm
	// begin inline asm
	nanosleep.u32 %r1018;
	// end inline asm
	// begin inline asm
	nanosleep.u32 %r1018;
	// end inline asm
	// begin inline asm
	nanosleep.u32 %r1018;
	// end inline asm
	// begin inline asm
	nanosleep.u32 %r1018;
	// end inline asm
	// begin inline asm
	nanosleep.u32 %r1018;
	// end inline asm
	// begin inline asm
	nanosleep.u32 %r1018;
	// end inline asm
	// begin inline asm
	nanosleep.u32 %r1018;
	// end inline asm
	// begin inline asm
	nanosleep.u32 %r1018;
	// end inline asm
	// begin inline asm
	nanosleep.u32 %r1018;
	// end inline asm
	// begin inline asm
	nanosleep.u32 %r1018;
	// end inline asm
	// begin inline asm
	nanosleep.u32 %r1018;
	// end inline asm
	// begin inline asm
	nanosleep.u32 %r1018;
	// end inline asm
	// begin inline asm
	nanosleep.u32 %r1018;
	// end inline asm
	// begin inline asm
	nanosleep.u32 %r1018;
	// end inline asm
	// begin inline asm
	nanosleep.u32 %r1018;
	// end inline asm
	// begin inline asm
	nanosleep.u32 %r1018;
	// end inline asm
	// begin inline asm
	nanosleep.u32 %r1018;
	// end inline asm
	// begin inline asm
	nanosleep.u32 %r1018;
	// end inline asm
	// begin inline asm
	nanosleep.u32 %r1018;
	// end inline asm
	// begin inline asm
	nanosleep.u32 %r1018;
	// end inline asm
	// begin inline asm
	nanosleep.u32 %r1018;
	// end inline asm
	// begin inline asm
	nanosleep.u32 %r1018;
	// end inline asm
	// begin inline asm
	nanosleep.u32 %r1018;
	// end inline asm
	// begin inline asm
	nanosleep.u32 %r1018;
	// end inline asm
	// begin inline asm
	nanosleep.u32 %r1018;
	// end inline asm
	// begin inline asm
	nanosleep.u32 %r1018;
	// end inline asm
	// begin inline asm
	nanosleep.u32 %r1018;
	// end inline asm
	// begin inline asm
	nanosleep.u32 %r1018;
	// end inline asm
	// begin inline asm
	nanosleep.u32 %r1018;
	// end inline asm
	// begin inline asm
	nanosleep.u32 %r1018;
	// end inline asm
	// begin inline asm
	nanosleep.u32 %r1018;
	// end inline asm
	// begin inline asm
	nanosleep.u32 %r1018;
	// end inline asm
	// begin inline asm
	nanosleep.u32 %r1018;
	// end inline asm
	// begin inline asm
	nanosleep.u32 %r1018;
	// end inline asm
	// begin inline asm
	nanosleep.u32 %r1018;
	// end inline asm
	// begin inline asm
	nanosleep.u32 %r1018;
	// end inline asm
	// begin inline asm
	nanosleep.u32 %r1018;
	// end inline asm
	// begin inline asm
	nanosleep.u32 %r1018;
	// end inline asm
	// begin inline asm
	nanosleep.u32 %r1018;
	// end inline asm
	// begin inline asm
	nanosleep.u32 %r1018;
	// end inline asm
	// begin inline asm
	nanosleep.u32 %r1018;
	// end inline asm
	// begin inline asm
	nanosleep.u32 %r1018;
	// end inline asm
	// begin inline asm
	nanosleep.u32 %r1018;
	// end inline asm
	// begin inline asm
	nanosleep.u32 %r1018;
	// end inline asm
	// begin inline asm
	nanosleep.u32 %r1018;
	// end inline asm
	// begin inline asm
	nanosleep.u32 %r1018;
	// end inline asm
	// begin inline asm
	nanosleep.u32 %r1018;
	// end inline asm
	// begin inline asm
	nanosleep.u32 %r1018;
	// end inline asm
	// begin inline asm
	nanosleep.u32 %r1018;
	// end inline asm
	// begin inline asm
	nanosleep.u32 %r1018;
	// end inline asm
	// begin inline asm
	nanosleep.u32 %r1018;
	// end inline asm
	// begin inline asm
	nanosleep.u32 %r1018;
	// end inline asm
	// begin inline asm
	nanosleep.u32 %r1018;
	// end inline asm
	// begin inline asm
	nanosleep.u32 %r1018;
	// end inline asm
	// begin inline asm
	nanosleep.u32 %r1018;
	// end inline asm
	// begin inline asm
	nanosleep.u32 %r1018;
	// end inline asm
	// begin inline asm
	nanosleep.u32 %r1018;
	// end inline asm
	// begin inline asm
	nanosleep.u32 %r1018;
	// end inline asm
	// begin inline asm
	nanosleep.u32 %r1018;
	// end inline asm
	// begin inline asm
	nanosleep.u32 %r1018;
	// end inline asm
	// begin inline asm
	nanosleep.u32 %r1018;
	// end inline asm
	// begin inline asm
	nanosleep.u32 %r1018;
	// end inline asm
	// begin inline asm
	nanosleep.u32 %r1018;
	// end inline asm
	// begin inline asm
	nanosleep.u32 %r1018;
	// end inline asm
	// begin inline asm
	nanosleep.u32 %r1018;
	// end inline asm
	// begin inline asm
	nanosleep.u32 %r1018;
	// end inline asm
	// begin inline asm
	nanosleep.u32 %r1018;
	// end inline asm
	// begin inline asm
	nanosleep.u32 %r1018;
	// end inline asm
	// begin inline asm
	nanosleep.u32 %r1018;
	// end inline asm
	// begin inline asm
	nanosleep.u32 %r1018;
	// end inline asm
	// begin inline asm
	nanosleep.u32 %r1018;
	// end inline asm
	// begin inline asm
	nanosleep.u32 %r1018;
	// end inline asm
	// begin inline asm
	nanosleep.u32 %r1018;
	// end inline asm
	// begin inline asm
	nanosleep.u32 %r1018;
	// end inline asm
	// begin inline asm
	nanosleep.u32 %r1018;
	// end inline asm
	// begin inline asm
	nanosleep.u32 %r1018;
	// end inline asm
	// begin inline asm
	nanosleep.u32 %r1018;
	// end inline asm
	// begin inline asm
	nanosleep.u32 %r1018;
	// end inline asm
	// begin inline asm
	nanosleep.u32 %r1018;
	// end inline asm
	// begin inline asm
	nanosleep.u32 %r1018;
	// end inline asm
	// begin inline asm
	nanosleep.u32 %r1018;
	// end inline asm
	// begin inline asm
	nanosleep.u32 %r1018;
	// end inline asm
	// begin inline asm
	nanosleep.u32 %r1018;
	// end inline asm
	// begin inline asm
	nanosleep.u32 %r1018;
	// end inline asm
	// begin inline asm
	nanosleep.u32 %r1018;
	// end inline asm
	// begin inline asm
	nanosleep.u32 %r1018;
	// end inline asm
	// begin inline asm
	nanosleep.u32 %r1018;
	// end inline asm
	// begin inline asm
	nanosleep.u32 %r1018;
	// end inline asm
	// begin inline asm
	nanosleep.u32 %r1018;
	// end inline asm
	// begin inline asm
	nanosleep.u32 %r1018;
	// end inline asm
	// begin inline asm
	nanosleep.u32 %r1018;
	// end inline asm
	// begin inline asm
	nanosleep.u32 %r1018;
	// end inline asm
	// begin inline asm
	nanosleep.u32 %r1018;
	// end inline asm
	// begin inline asm
	nanosleep.u32 %r1018;
	// end inline asm
	// begin inline asm
	nanosleep.u32 %r1018;
	// end inline asm
	// begin inline asm
	nanosleep.u32 %r1018;
	// end inline asm
	// begin inline asm
	nanosleep.u32 %r1018;
	// end inline asm
	// begin inline asm
	nanosleep.u32 %r1018;
	// end inline asm
	// begin inline asm
	nanosleep.u32 %r1018;
	// end inline asm
	// begin inline asm
	nanosleep.u32 %r1018;
	// end inline asm
	// begin inline asm
	nanosleep.u32 %r1018;
	// end inline asm
	// begin inline asm
	nanosleep.u32 %r1018;
	// end inline asm
	// begin inline asm
	nanosleep.u32 %r1018;
	// end inline asm
	// begin inline asm
	nanosleep.u32 %r1018;
	// end inline asm
	// begin inline asm
	nanosleep.u32 %r1018;
	// end inline asm
	// begin inline asm
	nanosleep.u32 %r1018;
	// end inline asm
	// begin inline asm
	nanosleep.u32 %r1018;
	// end inline asm
	// begin inline asm
	nanosleep.u32 %r1018;
	// end inline asm
	// begin inline asm
	nanosleep.u32 %r1018;
	// end inline asm
	// begin inline asm
	nanosleep.u32 %r1018;
	// end inline asm
	// begin inline asm
	nanosleep.u32 %r1018;
	// end inline asm
	// begin inline asm
	nanosleep.u32 %r1018;
	// end inline asm
	// begin inline asm
	nanosleep.u32 %r1018;
	// end inline asm
	// begin inline asm
	nanosleep.u32 %r1018;
	// end inline asm
	// begin inline asm
	nanosleep.u32 %r1018;
	// end inline asm
	// begin inline asm
	nanosleep.u32 %r1018;
	// end inline asm
	// begin inline asm
	nanosleep.u32 %r1018;
	// end inline asm
	// begin inline asm
	nanosleep.u32 %r1018;
	// end inline asm
	// begin inline asm
	nanosleep.u32 %r1018;
	// end inline asm
	// begin inline asm
	nanosleep.u32 %r1018;
	// end inline asm
	// begin inline asm
	nanosleep.u32 %r1018;
	// end inline asm
	// begin inline asm
	nanosleep.u32 %r1018;
	// end inline asm
	// begin inline asm
	nanosleep.u32 %r1018;
	// end inline asm
	// begin inline asm
	nanosleep.u32 %r1018;
	// end inline asm
	// begin inline asm
	nanosleep.u32 %r1018;
	// end inline asm
	// begin inline asm
	nanosleep.u32 %r1018;
	// end inline asm
	// begin inline asm
	nanosleep.u32 %r1018;
	// end inline asm
	// begin inline asm
	nanosleep.u32 %r1018;
	// end inline asm
	// begin inline asm
	nanosleep.u32 %r1018;
	// end inline asm
	// begin inline asm
	nanosleep.u32 %r1018;
	// end inline asm
	// begin inline asm
	nanosleep.u32 %r1018;
	// end inline asm
	// begin inline asm
	nanosleep.u32 %r1018;
	// end inline asm
	// begin inline asm
	nanosleep.u32 %r1018;
	// end inline asm
	// begin inline asm
	nanosleep.u32 %r1018;
	// end inline asm
	// begin inline asm
	nanosleep.u32 %r1018;
	// end inline asm
	// begin inline asm
	nanosleep.u32 %r1018;
	// end inline asm
	// begin inline asm
	nanosleep.u32 %r1018;
	// end inline asm
	// begin inline asm
	nanosleep.u32 %r1018;
	// end inline asm
	// begin inline asm
	nanosleep.u32 %r1018;
	// end inline asm
	// begin inline asm
	nanosleep.u32 %r1018;
	// end inline asm
	// begin inline asm
	nanosleep.u32 %r1018;
	// end inline asm
	// begin inline asm
	nanosleep.u32 %r1018;
	// end inline asm
	// begin inline asm
	nanosleep.u32 %r1018;
	// end inline asm
	// begin inline asm
	nanosleep.u32 %r1018;
	// end inline asm
	// begin inline asm
	nanosleep.u32 %r1018;
	// end inline asm
	// begin inline asm
	nanosleep.u32 %r1018;
	// end inline asm
	// begin inline asm
	nanosleep.u32 %r1018;
	// end inline asm
	// begin inline asm
	nanosleep.u32 %r1018;
	// end inline asm
	// begin inline asm
	nanosleep.u32 %r1018;
	// end inline asm
	// begin inline asm
	nanosleep.u32 %r1018;
	// end inline asm
	// begin inline asm
	nanosleep.u32 %r1018;
	// end inline asm
	// begin inline asm
	nanosleep.u32 %r1018;
	// end inline asm
	// begin inline asm
	nanosleep.u32 %r1018;
	// end inline asm
	// begin inline asm
	nanosleep.u32 %r1018;
	// end inline asm
	// begin inline asm
	nanosleep.u32 %r1018;
	// end inline asm
	// begin inline asm
	nanosleep.u32 %r1018;
	// end inline asm
	// begin inline asm
	nanosleep.u32 %r1018;
	// end inline asm
	// begin inline asm
	nanosleep.u32 %r1018;
	// end inline asm
	// begin inline asm
	nanosleep.u32 %r1018;
	// end inline asm
	// begin inline asm
	nanosleep.u32 %r1018;
	// end inline asm
	// begin inline asm
	nanosleep.u32 %r1018;
	// end inline asm
	// begin inline asm
	nanosleep.u32 %r1018;
	// end inline asm
	// begin inline asm
	nanosleep.u32 %r1018;
	// end inline asm
	// begin inline asm
	nanosleep.u32 %r1018;
	// end inline asm
	// begin inline asm
	nanosleep.u32 %r1018;
	// end inline asm
	// begin inline asm
	nanosleep.u32 %r1018;
	// end inline asm
	// begin inline asm
	nanosleep.u32 %r1018;
	// end inline asm
	// begin inline asm
	nanosleep.u32 %r1018;
	// end inline asm
	// begin inline asm
	nanosleep.u32 %r1018;
	// end inline asm
	// begin inline asm
	nanosleep.u32 %r1018;
	// end inline asm
	// begin inline asm
	nanosleep.u32 %r1018;
	// end inline asm
	// begin inline asm
	nanosleep.u32 %r1018;
	// end inline asm
	// begin inline asm
	nanosleep.u32 %r1018;
	// end inline asm
	// begin inline asm
	nanosleep.u32 %r1018;
	// end inline asm
	// begin inline asm
	nanosleep.u32 %r1018;
	// end inline asm
	// begin inline asm
	nanosleep.u32 %r1018;
	// end inline asm
	// begin inline asm
	nanosleep.u32 %r1018;
	// end inline asm
	// begin inline asm
	nanosleep.u32 %r1018;
	// end inline asm
	// begin inline asm
	nanosleep.u32 %r1018;
	// end inline asm
	// begin inline asm
	nanosleep.u32 %r1018;
	// end inline asm
	// begin inline asm
	nanosleep.u32 %r1018;
	// end inline asm
	// begin inline asm
	nanosleep.u32 %r1018;
	// end inline asm
	// begin inline asm
	nanosleep.u32 %r1018;
	// end inline asm
	// begin inline asm
	nanosleep.u32 %r1018;
	// end inline asm
	// begin inline asm
	nanosleep.u32 %r1018;
	// end inline asm
	// begin inline asm
	nanosleep.u32 %r1018;
	// end inline asm
	// begin inline asm
	nanosleep.u32 %r1018;
	// end inline asm
	// begin inline asm
	nanosleep.u32 %r1018;
	// end inline asm
	// begin inline asm
	nanosleep.u32 %r1018;
	// end inline asm
	// begin inline asm
	nanosleep.u32 %r1018;
	// end inline asm
	// begin inline asm
	nanosleep.u32 %r1018;
	// end inline asm
	// begin inline asm
	nanosleep.u32 %r1018;
	// end inline asm
	// begin inline asm
	nanosleep.u32 %r1018;
	// end inline asm
	// begin inline asm
	nanosleep.u32 %r1018;
	// end inline asm
	// begin inline asm
	nanosleep.u32 %r1018;
	// end inline asm
	// begin inline asm
	nanosleep.u32 %r1018;
	// end inline asm
	// begin inline asm
	nanosleep.u32 %r1018;
	// end inline asm
	// begin inline asm
	nanosleep.u32 %r1018;
	// end inline asm
	// begin inline asm
	nanosleep.u32 %r1018;
	// end inline asm
	// begin inline asm
	nanosleep.u32 %r1018;
	// end inline asm
	// begin inline asm
	nanosleep.u32 %r1018;
	// end inline asm
	// begin inline asm
	nanosleep.u32 %r1018;
	// end inline asm
	// begin inline asm
	nanosleep.u32 %r1018;
	// end inline asm
	// begin inline asm
	nanosleep.u32 %r1018;
	// end inline asm
	// begin inline asm
	nanosleep.u32 %r1018;
	// end inline asm
	// begin inline asm
	nanosleep.u32 %r1018;
	// end inline asm
	// begin inline asm
	nanosleep.u32 %r1018;
	// end inline asm
	// begin inline asm
	nanosleep.u32 %r1018;
	// end inline asm
	// begin inline asm
	nanosleep.u32 %r1018;
	// end inline asm
	// begin inline asm
	nanosleep.u32 %r1018;
	// end inline asm
	// begin inline asm
	nanosleep.u32 %r1018;
	// end inline asm
	// begin inline asm
	nanosleep.u32 %r1018;
	// end inline asm
	// begin inline asm
	nanosleep.u32 %r1018;
	// end inline asm
	// begin inline asm
	nanosleep.u32 %r1018;
	// end inline asm
	// begin inline asm
	nanosleep.u32 %r1018;
	// end inline asm
	// begin inline asm
	nanosleep.u32 %r1018;
	// end inline asm
	// begin inline asm
	nanosleep.u32 %r1018;
	// end inline asm
	// begin inline asm
	nanosleep.u32 %r1018;
	// end inline asm
	// begin inline asm
	nanosleep.u32 %r1018;
	// end inline asm
	// begin inline asm
	nanosleep.u32 %r1018;
	// end inline asm
	// begin inline asm
	nanosleep.u32 %r1018;
	// end inline asm
	// begin inline asm
	nanosleep.u32 %r1018;
	// end inline asm
	// begin inline asm
	nanosleep.u32 %r1018;
	// end inline asm
	// begin inline asm
	nanosleep.u32 %r1018;
	// end inline asm
	// begin inline asm
	nanosleep.u32 %r1018;
	// end inline asm
	// begin inline asm
	nanosleep.u32 %r1018;
	// end inline asm
	// begin inline asm
	nanosleep.u32 %r1018;
	// end inline asm
	// begin inline asm
	nanosleep.u32 %r1018;
	// end inline asm
	// begin inline asm
	nanosleep.u32 %r1018;
	// end inline asm
	// begin inline asm
	nanosleep.u32 %r1018;
	// end inline asm
	// begin inline asm
	nanosleep.u32 %r1018;
	// end inline asm
	// begin inline asm
	nanosleep.u32 %r1018;
	// end inline asm
	// begin inline asm
	nanosleep.u32 %r1018;
	// end inline asm
	// begin inline asm
	nanosleep.u32 %r1018;
	// end inline asm
	// begin inline asm
	nanosleep.u32 %r1018;
	// end inline asm
	// begin inline asm
	nanosleep.u32 %r1018;
	// end inline asm
	// begin inline asm
	nanosleep.u32 %r1018;
	// end inline asm
	// begin inline asm
	nanosleep.u32 %r1018;
	// end inline asm
	// begin inline asm
	nanosleep.u32 %r1018;
	// end inline asm
	// begin inline asm
	nanosleep.u32 %r1018;
	// end inline asm
	// begin inline asm
	nanosleep.u32 %r1018;
	// end inline asm
	// begin inline asm
	nanosleep.u32 %r1018;
	// end inline asm
	// begin inline asm
	nanosleep.u32 %r1018;
	// end inline asm
	// begin inline asm
	nanosleep.u32 %r1018;
	// end inline asm
	// begin inline asm
	nanosleep.u32 %r1018;
	// end inline asm
	// begin inline asm
	nanosleep.u32 %r1018;
	// end inline asm
	// begin inline asm
	nanosleep.u32 %r1018;
	// end inline asm
	// begin inline asm
	nanosleep.u32 %r1018;
	// end inline asm
	// begin inline asm
	nanosleep.u32 %r1018;
	// end inline asm
	// begin inline asm
	nanosleep.u32 %r1018;
	// end inline asm
	// begin inline asm
	nanosleep.u32 %r1018;
	// end inline asm
	// begin inline asm
	nanosleep.u32 %r1018;
	// end inline asm
	// begin inline asm
	nanosleep.u32 %r1018;
	// end inline asm
	// begin inline asm
	nanosleep.u32 %r1018;
	// end inline asm
	// begin inline asm
	nanosleep.u32 %r1018;
	// end inline asm
	// begin inline asm
	nanosleep.u32 %r1018;
	// end inline asm
	// begin inline asm
	nanosleep.u32 %r1018;
	// end inline asm
	// begin inline asm
	nanosleep.u32 %r1018;
	// end inline asm
	// begin inline asm
	nanosleep.u32 %r1018;
	// end inline asm
	// begin inline asm
	nanosleep.u32 %r1018;
	// end inline asm
	// begin inline asm
	nanosleep.u32 %r1018;
	// end inline asm
	// begin inline asm
	nanosleep.u32 %r1018;
	// end inline asm
	// begin inline asm
	nanosleep.u32 %r1018;
	// end inline asm
	// begin inline asm
	nanosleep.u32 %r1018;
	// end inline asm
	// begin inline asm
	nanosleep.u32 %r1018;
	// end inline asm
	// begin inline asm
	nanosleep.u32 %r1018;
	// end inline asm
	// begin inline asm
	nanosleep.u32 %r1018;
	// end inline asm
	// begin inline asm
	nanosleep.u32 %r1018;
	// end inline asm
	// begin inline asm
	nanosleep.u32 %r1018;
	// end inline asm
	// begin inline asm
	nanosleep.u32 %r1018;
	// end inline asm
	// begin inline asm
	nanosleep.u32 %r1018;
	// end inline asm
	// begin inline asm
	nanosleep.u32 %r1018;
	// end inline asm
	// begin inline asm
	nanosleep.u32 %r1018;
	// end inline asm
	// begin inline asm
	nanosleep.u32 %r1018;
	// end inline asm
	// begin inline asm
	nanosleep.u32 %r1018;
	// end inline asm
	// begin inline asm
	nanosleep.u32 %r1018;
	// end inline asm
	mov.u32 	%r1, %tid.x;
	setp.ne.s32 	%p1, %r1, 0;
	@%p1 bra 	$L__BB1_2;
	// begin inline asm
	mov.u64 %rd30, %globaltimer;
	// end inline asm
$L__BB1_2:
	setp.lt.s32 	%p2, %r18, 1;
	@%p2 bra 	$L__BB1_13;
	mov.b32 	%r1042, 0;
	mov.u64 	%rd15, __cudart_i2opi_f;
$L__BB1_4:
	mul.f32 	%f9, %f28, 0f3F22F983;
	cvt.rni.s32.f32 	%r1046, %f9;
	cvt.rn.f32.s32 	%f10, %r1046;
	fma.rn.f32 	%f11, %f10, 0fBFC90FDA, %f28;
	fma.rn.f32 	%f12, %f10, 0fB3A22168, %f11;
	fma.rn.f32 	%f29, %f10, 0fA7C234C5, %f12;
	abs.f32 	%f3, %f28;
	setp.ltu.f32 	%p3, %f3, 0f47CE4780;
	@%p3 bra 	$L__BB1_12;
	setp.neu.f32 	%p4, %f3, 0f7F800000;
	@%p4 bra 	$L__BB1_7;
	mov.f32 	%f15, 0f00000000;
	mul.rn.f32 	%f29, %f28, %f15;
	mov.b32 	%r1046, 0;
	bra.uni 	$L__BB1_12;
$L__BB1_7:
	mov.b32 	%r4, %f28;
	shl.b32 	%r1021, %r4, 8;
	or.b32  	%r5, %r1021, -2147483648;
	mov.b64 	%rd33, 0;
	mov.b32 	%r1043, 0;
	mov.u64 	%rd31, %rd15;
	mov.u64 	%rd32, %rd1;
$L__BB1_8:
	.pragma "nounroll";
	ld.global.nc.u32 	%r1022, [%rd31];
	mad.wide.u32 	%rd17, %r1022, %r5, %rd33;
	shr.u64 	%rd33, %rd17, 32;
	st.local.u32 	[%rd32], %rd17;
	add.s32 	%r1043, %r1043, 1;
	add.s64 	%rd32, %rd32, 4;
	add.s64 	%rd31, %rd31, 4;
	setp.ne.s32 	%p5, %r1043, 6;
	@%p5 bra 	$L__BB1_8;
	shr.u32 	%r1023, %r4, 23;
	st.local.u32 	[%rd1+24], %rd33;
	and.b32  	%r8, %r1023, 31;
	and.b32  	%r1024, %r1023, 224;
	add.s32 	%r1025, %r1024, -128;
	shr.u32 	%r1026, %r1025, 5;
	mul.wide.u32 	%rd18, %r1026, 4;
	sub.s64 	%rd10, %rd1, %rd18;
	ld.local.u32 	%r1044, [%rd10+24];
	ld.local.u32 	%r1045, [%rd10+20];
	setp.eq.s32 	%p6, %r8, 0;
	@%p6 bra 	$L__BB1_11;
	shf.l.wrap.b32 	%r1044, %r1045, %r1044, %r8;
	ld.local.u32 	%r1027, [%rd10+16];
	shf.l.wrap.b32 	%r1045, %r1027, %r1045, %r8;
$L__BB1_11:
	shr.u32 	%r1028, %r1044, 30;
	shf.l.wrap.b32 	%r1029, %r1045, %r1044, 2;
	shl.b32 	%r1030, %r1045, 2;
	shr.u32 	%r1031, %r1029, 31;
	add.s32 	%r1032, %r1031, %r1028;
	neg.s32 	%r1033, %r1032;
	setp.lt.s32 	%p7, %r4, 0;
	selp.b32 	%r1046, %r1033, %r1032, %p7;
	xor.b32  	%r1034, %r1029, %r4;
	shr.s32 	%r1035, %r1029, 31;
	xor.b32  	%r1036, %r1035, %r1029;
	xor.b32  	%r1037, %r1035, %r1030;
	cvt.u64.u32 	%rd19, %r1036;
	shl.b64 	%rd20, %rd19, 32;
	cvt.u64.u32 	%rd21, %r1037;
	or.b64  	%rd22, %rd20, %rd21;
	cvt.rn.f64.s64 	%fd1, %rd22;
	mul.f64 	%fd2, %fd1, 0d3BF921FB54442D19;
	cvt.rn.f32.f64 	%f13, %fd2;
	neg.f32 	%f14, %f13;
	setp.lt.s32 	%p8, %r1034, 0;
	selp.f32 	%f29, %f14, %f13, %p8;
$L__BB1_12:
	mul.rn.f32 	%f16, %f29, %f29;
	and.b32  	%r1039, %r1046, 1;
	setp.eq.b32 	%p9, %r1039, 1;
	selp.f32 	%f17, 0f3F800000, %f29, %p9;
	fma.rn.f32 	%f18, %f16, %f17, 0f00000000;
	fma.rn.f32 	%f19, %f16, 0f37CBAC00, 0fBAB607ED;
	selp.f32 	%f20, %f19, 0fB94D4153, %p9;
	selp.f32 	%f21, 0f3D2AAABB, 0f3C0885E4, %p9;
	fma.rn.f32 	%f22, %f20, %f16, %f21;
	selp.f32 	%f23, 0fBEFFFFFF, 0fBE2AAAA8, %p9;
	fma.rn.f32 	%f24, %f22, %f16, %f23;
	fma.rn.f32 	%f25, %f24, %f18, %f17;
	and.b32  	%r1040, %r1046, 2;
	setp.eq.s32 	%p10, %r1040, 0;
	mov.f32 	%f26, 0f00000000;
	sub.f32 	%f27, %f26, %f25;
	selp.f32 	%f28, %f25, %f27, %p10;
	add.s32 	%r1042, %r1042, 1;
	setp.ne.s32 	%p11, %r1042, %r18;
	@%p11 bra 	$L__BB1_4;
$L__BB1_13:
	setp.ne.s32 	%p12, %r1, 0;
	bar.sync 	0;
	@%p12 bra 	$L__BB1_15;
	// begin inline asm
	mov.u64 %rd23, %globaltimer;
	// end inline asm
	sub.s64 	%rd24, %rd23, %rd30;
	mul.hi.u64 	%rd25, %rd24, 4835703278458516699;
	shr.u64 	%rd26, %rd25, 18;
	mov.u32 	%r1041, %ctaid.x;
	cvta.to.global.u64 	%rd27, %rd11;
	mul.wide.u32 	%rd28, %r1041, 8;
	add.s64 	%rd29, %rd27, %rd28;
	st.global.u64 	[%rd29], %rd26;
$L__BB1_15:
	ret;

}


// ===== COMPILED SASS (sm_100) =====

	.target	sm_100

	.elftype	@"ET_EXEC"


//--------------------- .note.nv.tkinfo           --------------------------
	.section	.note.nv.tkinfo,"",@"SHT_NOTE"
	.sectionflags	@"SHF_NOTE_NV_TKINFO"
	.tkinfo
        /*0018*/ 	.word	0x00000002
        /*0030*/ 	.string	""
        /*0030*/ 	.string	"ptxas"
        /*0030*/ 	.string	"Cuda compilation tools, release 13.0, V13.0.88"
        /*0030*/ 	.string	"Build cuda_13.0.r13.0/compiler.36424714_0"
        /*0030*/ 	.string	"-arch sm_100 -m 64 "



//--------------------- .note.nv.cuinfo           --------------------------
	.section	.note.nv.cuinfo,"",@"SHT_NOTE"
	.sectionflags	@"SHF_NOTE_NV_CUINFO"
        /*0018*/ 	.short	0x0002
        /*001a*/ 	.short	0x0064
        /*001c*/ 	.short	0x0082
	.zero		2


//--------------------- .nv.info                  --------------------------
	.section	.nv.info,"",@"SHT_CUDA_INFO"
	.align	4


	//----- nvinfo : EIATTR_REGCOUNT
	.align		4
        /*0000*/ 	.byte	0x04, 0x2f
        /*0002*/ 	.short	(.L_2 - .L_1)
	.align		4
.L_1:
        /*0004*/ 	.word	index@(_Z6kernelfffPyi)
        /*0008*/ 	.word	0x00000016


	//----- nvinfo : EIATTR_FRAME_SIZE
	.align		4
.L_2:
        /*000c*/ 	.byte	0x04, 0x11
        /*000e*/ 	.short	(.L_4 - .L_3)
	.align		4
.L_3:
        /*0010*/ 	.word	index@(_Z6kernelfffPyi)
        /*0014*/ 	.word	0x00000000


	//----- nvinfo : EIATTR_REGCOUNT
	.align		4
.L_4:
        /*0018*/ 	.byte	0x04, 0x2f
        /*001a*/ 	.short	(.L_6 - .L_5)
	.align		4
.L_5:
        /*001c*/ 	.word	index@(_Z12kernel_sleepfffPyi)
        /*0020*/ 	.word	0x00000016


	//----- nvinfo : EIATTR_FRAME_SIZE
	.align		4
.L_6:
        /*0024*/ 	.byte	0x04, 0x11
        /*0026*/ 	.short	(.L_8 - .L_7)
	.align		4
.L_7:
        /*0028*/ 	.word	index@(_Z12kernel_sleepfffPyi)
        /*002c*/ 	.word	0x00000000


	//----- nvinfo : EIATTR_MIN_STACK_SIZE
	.align		4
.L_8:
        /*0030*/ 	.byte	0x04, 0x12
        /*0032*/ 	.short	(.L_10 - .L_9)
	.align		4
.L_9:
        /*0034*/ 	.word	index@(_Z12kernel_sleepfffPyi)
        /*0038*/ 	.word	0x00000000


	//----- nvinfo : EIATTR_MIN_STACK_SIZE
	.align		4
.L_10:
        /*003c*/ 	.byte	0x04, 0x12
        /*003e*/ 	.short	(.L_12 - .L_11)
	.align		4
.L_11:
        /*0040*/ 	.word	index@(_Z6kernelfffPyi)
        /*0044*/ 	.word	0x00000000
.L_12:


//--------------------- .nv.compat                --------------------------
	.section	.nv.compat,"",@"SHT_CUDA_COMPAT_INFO"
	.align	4
        /*0000*/ 	.byte	0x02, 0x09, 0x00, 0x00, 0x02, 0x02, 0x01, 0x00, 0x02, 0x05, 0x05, 0x00, 0x03, 0x07, 0x01, 0x01
        /*0010*/ 	.byte	0x02, 0x03, 0x00, 0x00, 0x02, 0x06, 0x01, 0x00, 0x04, 0x0b, 0x08, 0x00, 0x01, 0x00, 0x00, 0x00
        /*0020*/ 	.byte	0x00, 0x00, 0x00, 0x00


//--------------------- .nv.info._Z12kernel_sleepfffPyi --------------------------
	.section	.nv.info._Z12kernel_sleepfffPyi,"",@"SHT_CUDA_INFO"
	.sectionflags	@""
	.align	4


	//----- nvinfo : EIATTR_CUDA_API_VERSION
	.align		4
        /*0000*/ 	.byte	0x04, 0x37
        /*0002*/ 	.short	(.L_14 - .L_13)
.L_13:
        /*0004*/ 	.word	0x00000082


	//----- nvinfo : EIATTR_KPARAM_INFO
	.align		4
.L_14:
        /*0008*/ 	.byte	0x04, 0x17
        /*000a*/ 	.short	(.L_16 - .L_15)
.L_15:
        /*000c*/ 	.word	0x00000000
        /*0010*/ 	.short	0x0004
        /*0012*/ 	.short	0x0018
        /*0014*/ 	.byte	0x00, 0xf0, 0x11, 0x00


	//----- nvinfo : EIATTR_KPARAM_INFO
	.align		4
.L_16:
        /*0018*/ 	.byte	0x04, 0x17
        /*001a*/ 	.short	(.L_18 - .L_17)
.L_17:
        /*001c*/ 	.word	0x00000000
        /*0020*/ 	.short	0x0003
        /*0022*/ 	.short	0x0010
        /*0024*/ 	.byte	0x00, 0xf5, 0x21, 0x00


	//----- nvinfo : EIATTR_KPARAM_INFO
	.align		4
.L_18:
        /*0028*/ 	.byte	0x04, 0x17
        /*002a*/ 	.short	(.L_20 - .L_19)
.L_19:
        /*002c*/ 	.word	0x00000000
        /*0030*/ 	.short	0x0002
        /*0032*/ 	.short	0x0008
        /*0034*/ 	.byte	0x00, 0xf0, 0x11, 0x00


	//----- nvinfo : EIATTR_KPARAM_INFO
	.align		4
.L_20:
        /*0038*/ 	.byte	0x04, 0x17
        /*003a*/ 	.short	(.L_22 - .L_21)
.L_21:
        /*003c*/ 	.word	0x00000000
        /*0040*/ 	.short	0x0001
        /*0042*/ 	.short	0x0004
        /*0044*/ 	.byte	0x00, 0xf0, 0x11, 0x00


	//----- nvinfo : EIATTR_KPARAM_INFO
	.align		4
.L_22:
        /*0048*/ 	.byte	0x04, 0x17
        /*004a*/ 	.short	(.L_24 - .L_23)
.L_23:
        /*004c*/ 	.word	0x00000000
        /*0050*/ 	.short	0x0000
        /*0052*/ 	.short	0x0000
        /*0054*/ 	.byte	0x00, 0xf0, 0x11, 0x00


	//----- nvinfo : EIATTR_SPARSE_MMA_MASK
	.align		4
.L_24:
        /*0058*/ 	.byte	0x03, 0x50
        /*005a*/ 	.short	0x0000


	//----- nvinfo : EIATTR_MAXREG_COUNT
	.align		4
        /*005c*/ 	.byte	0x03, 0x1b
        /*005e*/ 	.short	0x00ff


	//----- nvinfo : EIATTR_NUM_BARRIERS
	.align		4
        /*0060*/ 	.byte	0x02, 0x4c
        /*0062*/ 	.byte	0x01
	.zero		1


	//----- nvinfo : EIATTR_MERCURY_ISA_VERSION
	.align		4
        /*0064*/ 	.byte	0x03, 0x5f
        /*0066*/ 	.short	0x0101


	//----- nvinfo : EIATTR_VRC_CTA_INIT_COUNT
	.align		4
        /*0068*/ 	.byte	0x02, 0x4a
	.zero		1
	.zero		1


	//----- nvinfo : EIATTR_EXIT_INSTR_OFFSETS
	.align		4
        /*006c*/ 	.byte	0x04, 0x1c
        /*006e*/ 	.short	(.L_26 - .L_25)


	//   ....[0]....
.L_25:
        /*0070*/ 	.word	0x000046f0


	//   ....[1]....
        /*0074*/ 	.word	0x00004800


	//----- nvinfo : EIATTR_CBANK_PARAM_SIZE
	.align		4
.L_26:
        /*0078*/ 	.byte	0x03, 0x19
        /*007a*/ 	.short	0x001c


	//----- nvinfo : EIATTR_PARAM_CBANK
	.align		4
        /*007c*/ 	.byte	0x04, 0x0a
        /*007e*/ 	.short	(.L_28 - .L_27)
	.align		4
.L_27:
        /*0080*/ 	.word	index@(.nv.constant0._Z12kernel_sleepfffPyi)
        /*0084*/ 	.short	0x0380
        /*0086*/ 	.short	0x001c


	//----- nvinfo : EIATTR_SW_WAR
	.align		4
.L_28:
        /*0088*/ 	.byte	0x04, 0x36
        /*008a*/ 	.short	(.L_30 - .L_29)
.L_29:
        /*008c*/ 	.word	0x00000008
.L_30:


//--------------------- .nv.info._Z6kernelfffPyi  --------------------------
	.section	.nv.info._Z6kernelfffPyi,"",@"SHT_CUDA_INFO"
	.sectionflags	@""
	.align	4


	//----- nvinfo : EIATTR_CUDA_API_VERSION
	.align		4
        /*0000*/ 	.byte	0x04, 0x37
        /*0002*/ 	.short	(.L_32 - .L_31)
.L_31:
        /*0004*/ 	.word	0x00000082


	//----- nvinfo : EIATTR_KPARAM_INFO
	.align		4
.L_32:
        /*0008*/ 	.byte	0x04, 0x17
        /*000a*/ 	.short	(.L_34 - .L_33)
.L_33:
        /*000c*/ 	.word	0x00000000
        /*0010*/ 	.short	0x0004
        /*0012*/ 	.short	0x0018
        /*0014*/ 	.byte	0x00, 0xf0, 0x11, 0x00


	//----- nvinfo : EIATTR_KPARAM_INFO
	.align		4
.L_34:
        /*0018*/ 	.byte	0x04, 0x17
        /*001a*/ 	.short	(.L_36 - .L_35)
.L_35:
        /*001c*/ 	.word	0x00000000
        /*0020*/ 	.short	0x0003
        /*0022*/ 	.short	0x0010
        /*0024*/ 	.byte	0x00, 0xf5, 0x21, 0x00


	//----- nvinfo : EIATTR_KPARAM_INFO
	.align		4
.L_36:
        /*0028*/ 	.byte	0x04, 0x17
        /*002a*/ 	.short	(.L_38 - .L_37)
.L_37:
        /*002c*/ 	.word	0x00000000
        /*0030*/ 	.short	0x0002
        /*0032*/ 	.short	0x0008
        /*0034*/ 	.byte	0x00, 0xf0, 0x11, 0x00


	//----- nvinfo : EIATTR_KPARAM_INFO
	.align		4
.L_38:
        /*0038*/ 	.byte	0x04, 0x17
        /*003a*/ 	.short	(.L_40 - .L_39)
.L_39:
        /*003c*/ 	.word	0x00000000
        /*0040*/ 	.short	0x0001
        /*0042*/ 	.short	0x0004
        /*0044*/ 	.byte	0x00, 0xf0, 0x11, 0x00


	//----- nvinfo : EIATTR_KPARAM_INFO
	.align		4
.L_40:
        /*0048*/ 	.byte	0x04, 0x17
        /*004a*/ 	.short	(.L_42 - .L_41)
.L_41:
        /*004c*/ 	.word	0x00000000
        /*0050*/ 	.short	0x0000
        /*0052*/ 	.short	0x0000
        /*0054*/ 	.byte	0x00, 0xf0, 0x11, 0x00


	//----- nvinfo : EIATTR_SPARSE_MMA_MASK
	.align		4
.L_42:
        /*0058*/ 	.byte	0x03, 0x50
        /*005a*/ 	.short	0x0000


	//----- nvinfo : EIATTR_MAXREG_COUNT
	.align		4
        /*005c*/ 	.byte	0x03, 0x1b
        /*005e*/ 	.short	0x00ff


	//----- nvinfo : EIATTR_NUM_BARRIERS
	.align		4
        /*0060*/ 	.byte	0x02, 0x4c
        /*0062*/ 	.byte	0x01
	.zero		1


	//----- nvinfo : EIATTR_MERCURY_ISA_VERSION
	.align		4
        /*0064*/ 	.byte	0x03, 0x5f
        /*0066*/ 	.short	0x0101


	//----- nvinfo : EIATTR_VRC_CTA_INIT_COUNT
	.align		4
        /*0068*/ 	.byte	0x02, 0x4a
	.zero		1
	.zero		1


	//----- nvinfo : EIATTR_EXIT_INSTR_OFFSETS
	.align		4
        /*006c*/ 	.byte	0x04, 0x1c
        /*006e*/ 	.short	(.L_44 - .L_43)


	//   ....[0]....
.L_43:
        /*0070*/ 	.word	0x00000870


	//   ....[1]....
        /*0074*/ 	.word	0x00000980


	//----- nvinfo : EIATTR_CBANK_PARAM_SIZE
	.align		4
.L_44:
        /*0078*/ 	.byte	0x03, 0x19
        /*007a*/ 	.short	0x001c


	//----- nvinfo : EIATTR_PARAM_CBANK
	.align		4
        /*007c*/ 	.byte	0x04, 0x0a
        /*007e*/ 	.short	(.L_46 - .L_45)
	.align		4
.L_45:
        /*0080*/ 	.word	index@(.nv.constant0._Z6kernelfffPyi)
        /*0084*/ 	.short	0x0380
        /*0086*/ 	.short	0x001c


	//----- nvinfo : EIATTR_SW_WAR
	.align		4
.L_46:
        /*0088*/ 	.byte	0x04, 0x36
        /*008a*/ 	.short	(.L_48 - .L_47)
.L_47:
        /*008c*/ 	.word	0x00000008
.L_48:


//--------------------- .nv.callgraph             --------------------------
	.section	.nv.callgraph,"",@"SHT_CUDA_CALLGRAPH"
	.align	4
	.sectionentsize	8
	.align		4
        /*0000*/ 	.word	0x00000000
	.align		4
        /*0004*/ 	.word	0xffffffff
	.align		4
        /*0008*/ 	.word	0x00000000
	.align		4
        /*000c*/ 	.word	0xfffffffe
	.align		4
        /*0010*/ 	.word	0x00000000
	.align		4
        /*0014*/ 	.word	0xfffffffd
	.align		4
        /*0018*/ 	.word	0x00000000
	.align		4
        /*001c*/ 	.word	0xfffffffc


//--------------------- .nv.constant4             --------------------------
	.section	.nv.constant4,"a",@progbits
	.align	8
	.align		8
.nv.constant4:
        /*0000*/ 	.dword	__cudart_i2opi_f


//--------------------- .text._Z12kernel_sleepfffPyi --------------------------
	.section	.text._Z12kernel_sleepfffPyi,"ax",@progbits
	.align	128
        .global         _Z12kernel_sleepfffPyi
        .type           _Z12kernel_sleepfffPyi,@function
        .size           _Z12kernel_sleepfffPyi,(.L_x_12 - _Z12kernel_sleepfffPyi)
        .other          _Z12kernel_sleepfffPyi,@"STO_CUDA_ENTRY STV_DEFAULT"
_Z12kernel_sleepfffPyi:
.text._Z12kernel_sleepfffPyi:
[----:B------:R-:W-:Y:S01]  /*0000*/  LDC R1, c[0x0][0x37c] ;  /* 0x0000df00ff017b82 */ /* 0x000fe20000000800 */
[----:B------:R-:W-:Y:S08]  /*0010*/  NANOSLEEP 0xf4240 ;  /* 0x000f42400000795d */ /* 0x000ff00003800000 */
        /* <DEDUP_REMOVED lines=967> */
[----:B------:R-:W-:Y:S05]  /*3c90*/  NANOSLEEP 0xf4240 ;  /* 0x000f42400000795d */ /* 0x000fea0003800000 */
[----:B------:R-:W0:Y:S03]  /*3ca0*/  S2R R10, SR_TID.X ;  /* 0x00000000000a7919 */ /* 0x000e260000002100 */
        /* <DEDUP_REMOVED lines=31> */
[----:B0-----:R-:W-:-:S13]  /*3ea0*/  ISETP.NE.AND P0, PT, R10, RZ, PT ;  /* 0x000000ff0a00720c */ /* 0x001fda0003f05270 */
[----:B------:R-:W-:Y:S01]  /*3eb0*/  @!P0 CS2R R2, SR_GLOBALTIMERLO ;  /* 0x0000000000028805 */ /* 0x000fe20000015200 */
[----:B------:R-:W0:Y:S01]  /*3ec0*/  LDCU UR4, c[0x0][0x398] ;  /* 0x00007300ff0477ac */ /* 0x000e220008000800 */
[----:B------:R-:W1:Y:S01]  /*3ed0*/  LDCU.64 UR6, c[0x0][0x358] ;  /* 0x00006b00ff0677ac */ /* 0x000e620008000a00 */
[----:B0-----:R-:W-:-:S09]  /*3ee0*/  UISETP.GE.AND UP0, UPT, UR4, 0x1, UPT ;  /* 0x000000010400788c */ /* 0x001fd2000bf06270 */
[----:B-1----:R-:W-:Y:S05]  /*3ef0*/  BRA.U !UP0, `(.L_x_0) ;  /* 0x0000000508f47547 */ /* 0x002fea000b800000 */
[----:B------:R-:W0:Y:S02]  /*3f00*/  LDCU UR4, c[0x0][0x380] ;  /* 0x00007000ff0477ac */ /* 0x000e240008000800 */
[----:B0-----:R-:W-:Y:S01]  /*3f10*/  IMAD.U32 R0, RZ, RZ, UR4 ;  /* 0x00000004ff007e24 */ /* 0x001fe2000f8e00ff */
[----:B------:R-:W-:-:S06]  /*3f20*/  UMOV UR4, URZ ;  /* 0x000000ff00047c82 */ /* 0x000fcc0008000000 */
.L_x_4:
[C---:B------:R-:W-:Y:S01]  /*3f30*/  FMUL R5, R0.reuse, 0.63661974668502807617 ;  /* 0x3f22f98300057820 */ /* 0x040fe20000400000 */
[----:B------:R-:W-:-:S05]  /*3f40*/  FSETP.GE.AND P0, PT, |R0|, 105615, PT ;  /* 0x47ce47800000780b */ /* 0x000fca0003f06200 */
[----:B------:R-:W0:Y:S02]  /*3f50*/  F2I.NTZ R5, R5 ;  /* 0x0000000500057305 */ /* 0x000e240000203100 */
[----:B0-----:R-:W-:-:S05]  /*3f60*/  I2FP.F32.S32 R7, R5 ;  /* 0x0000000500077245 */ /* 0x001fca0000201400 */
[----:B------:R-:W-:-:S04]  /*3f70*/  FFMA R6, R7, -1.5707962512969970703, R0 ;  /* 0xbfc90fda07067823 */ /* 0x000fc80000000000 */
[----:B------:R-:W-:-:S04]  /*3f80*/  FFMA R6, R7, -7.5497894158615963534e-08, R6 ;  /* 0xb3a2216807067823 */ /* 0x000fc80000000006 */
[----:B------:R-:W-:Y:S01]  /*3f90*/  FFMA R8, R7, -5.3903029534742383927e-15, R6 ;  /* 0xa7c234c507087823 */ /* 0x000fe20000000006 */
[----:B------:R-:W-:Y:S06]  /*3fa0*/  @!P0 BRA `(.L_x_1) ;  /* 0x0000000400748947 */ /* 0x000fec0003800000 */
[----:B------:R-:W-:-:S13]  /*3fb0*/  FSETP.NEU.AND P0, PT, |R0|, +INF , PT ;  /* 0x7f8000000000780b */ /* 0x000fda0003f0d200 */
[----:B------:R-:W-:Y:S01]  /*3fc0*/  @!P0 FMUL R8, RZ, R0 ;  /* 0x00000000ff088220 */ /* 0x000fe20000400000 */
[----:B------:R-:W-:Y:S01]  /*3fd0*/  @!P0 IMAD.MOV.U32 R5, RZ, RZ, RZ ;  /* 0x000000ffff058224 */ /* 0x000fe200078e00ff */
[----:B------:R-:W-:Y:S06]  /*3fe0*/  @!P0 BRA `(.L_x_1) ;  /* 0x0000000400648947 */ /* 0x000fec0003800000 */
[----:B------:R-:W-:Y:S01]  /*3ff0*/  IMAD.SHL.U32 R6, R0, 0x100, RZ ;  /* 0x0000010000067824 */ /* 0x000fe200078e00ff */
[----:B------:R-:W-:Y:S01]  /*4000*/  CS2R R16, SRZ ;  /* 0x0000000000107805 */ /* 0x000fe2000001ff00 */
[----:B------:R-:W-:Y:S01]  /*4010*/  IMAD.MOV.U32 R5, RZ, RZ, RZ ;  /* 0x000000ffff057224 */ /* 0x000fe200078e00ff */
[----:B------:R-:W0:Y:S02]  /*4020*/  LDCU.64 UR8, c[0x4][URZ] ;  /* 0x01000000ff0877ac */ /* 0x000e240008000a00 */
[----:B------:R-:W-:Y:S01]  /*4030*/  LOP3.LUT R19, R6, 0x80000000, RZ, 0xfc, !PT ;  /* 0x8000000006137812 */ /* 0x000fe200078efcff */
[----:B------:R-:W-:-:S06]  /*4040*/  UMOV UR5, URZ ;  /* 0x000000ff00057c82 */ /* 0x000fcc0008000000 */
.L_x_2:
[----:B0-----:R-:W-:Y:S02]  /*4050*/  IMAD.U32 R8, RZ, RZ, UR8 ;  /* 0x00000008ff087e24 */ /* 0x001fe4000f8e00ff */
[----:B------:R-:W-:-:S05]  /*4060*/  IMAD.U32 R9, RZ, RZ, UR9 ;  /* 0x00000009ff097e24 */ /* 0x000fca000f8e00ff */
[----:B------:R-:W2:Y:S01]  /*4070*/  LDG.E.CONSTANT R6, desc[UR6][R8.64] ;  /* 0x0000000608067981 */ /* 0x000ea2000c1e9900 */
[----:B------:R-:W-:Y:S01]  /*4080*/  UIADD3 UR5, UPT, UPT, UR5, 0x1, URZ ;  /* 0x0000000105057890 */ /* 0x000fe2000fffe0ff */
[C---:B------:R-:W-:Y:S01]  /*4090*/  ISETP.EQ.AND P0, PT, R16.reuse, RZ, PT ;  /* 0x000000ff1000720c */ /* 0x040fe20003f02270 */
[----:B------:R-:W-:Y:S01]  /*40a0*/  UIADD3 UR8, UP1, UPT, UR8, 0x4, URZ ;  /* 0x0000000408087890 */ /* 0x000fe2000ff3e0ff */
[C---:B------:R-:W-:Y:S01]  /*40b0*/  ISETP.EQ.AND P1, PT, R16.reuse, 0x4, PT ;  /* 0x000000041000780c */ /* 0x040fe20003f22270 */
[----:B------:R-:W-:Y:S01]  /*40c0*/  UISETP.NE.AND UP0, UPT, UR5, 0x6, UPT ;  /* 0x000000060500788c */ /* 0x000fe2000bf05270 */
[C---:B------:R-:W-:Y:S01]  /*40d0*/  ISETP.EQ.AND P2, PT, R16.reuse, 0x8, PT ;  /* 0x000000081000780c */ /* 0x040fe20003f42270 */
[----:B------:R-:W-:Y:S01]  /*40e0*/  UIADD3.X UR9, UPT, UPT, URZ, UR9, URZ, UP1, !UPT ;  /* 0x00000009ff097290 */ /* 0x000fe20008ffe4ff */
[C---:B------:R-:W-:Y:S02]  /*40f0*/  ISETP.EQ.AND P3, PT, R16.reuse, 0xc, PT ;  /* 0x0000000c1000780c */ /* 0x040fe40003f62270 */
[----:B------:R-:W-:-:S02]  /*4100*/  ISETP.EQ.AND P4, PT, R16, 0x10, PT ;  /* 0x000000101000780c */ /* 0x000fc40003f82270 */
[C---:B------:R-:W-:Y:S01]  /*4110*/  ISETP.EQ.AND P5, PT, R16.reuse, 0x14, PT ;  /* 0x000000141000780c */ /* 0x040fe20003fa2270 */
[----:B------:R-:W-:Y:S02]  /*4120*/  VIADD R16, R16, 0x4 ;  /* 0x0000000410107836 */ /* 0x000fe40000000000 */
[----:B--2---:R-:W-:-:S03]  /*4130*/  IMAD.WIDE.U32 R6, R6, R19, RZ ;  /* 0x0000001306067225 */ /* 0x004fc600078e00ff */
[----:B------:R-:W-:-:S04]  /*4140*/  IADD3 R6, P6, PT, R6, R5, RZ ;  /* 0x0000000506067210 */ /* 0x000fc80007fde0ff */
[----:B------:R-:W-:Y:S01]  /*4150*/  IADD3.X R5, PT, PT, R7, R17, RZ, P6, !PT ;  /* 0x0000001107057210 */ /* 0x000fe200037fe4ff */
[--C-:B------:R-:W-:Y:S02]  /*4160*/  @P0 IMAD.MOV.U32 R4, RZ, RZ, R6.reuse ;  /* 0x000000ffff040224 */ /* 0x100fe400078e0006 */
[----:B------:R-:W-:Y:S01]  /*4170*/  @P5 MOV R11, R6 ;  /* 0x00000006000b5202 */ /* 0x000fe20000000f00 */
[--C-:B------:R-:W-:Y:S02]  /*4180*/  @P1 IMAD.MOV.U32 R12, RZ, RZ, R6.reuse ;  /* 0x000000ffff0c1224 */ /* 0x100fe400078e0006 */
[--C-:B------:R-:W-:Y:S02]  /*4190*/  @P2 IMAD.MOV.U32 R13, RZ, RZ, R6.reuse ;  /* 0x000000ffff0d2224 */ /* 0x100fe400078e0006 */
[--C-:B------:R-:W-:Y:S02]  /*41a0*/  @P3 IMAD.MOV.U32 R14, RZ, RZ, R6.reuse ;  /* 0x000000ffff0e3224 */ /* 0x100fe400078e0006 */
[----:B------:R-:W-:Y:S01]  /*41b0*/  @P4 IMAD.MOV.U32 R15, RZ, RZ, R6 ;  /* 0x000000ffff0f4224 */ /* 0x000fe200078e0006 */
[----:B------:R-:W-:Y:S06]  /*41c0*/  BRA.U UP0, `(.L_x_2) ;  /* 0xfffffffd00a07547 */ /* 0x000fec000b83ffff */
[----:B------:R-:W-:-:S04]  /*41d0*/  SHF.R.U32.HI R6, RZ, 0x17, R0 ;  /* 0x00000017ff067819 */ /* 0x000fc80000011600 */
[C---:B------:R-:W-:Y:S02]  /*41e0*/  LOP3.LUT R7, R6.reuse, 0xe0, RZ, 0xc0, !PT ;  /* 0x000000e006077812 */ /* 0x040fe400078ec0ff */
[----:B------:R-:W-:-:S03]  /*41f0*/  LOP3.LUT P6, RZ, R6, 0x1f, RZ, 0xc0, !PT ;  /* 0x0000001f06ff7812 */ /* 0x000fc600078cc0ff */
[----:B------:R-:W-:-:S05]  /*4200*/  VIADD R7, R7, 0xffffff80 ;  /* 0xffffff8007077836 */ /* 0x000fca0000000000 */
[----:B------:R-:W-:-:S05]  /*4210*/  SHF.R.U32.HI R7, RZ, 0x5, R7 ;  /* 0x00000005ff077819 */ /* 0x000fca0000011607 */
[----:B------:R-:W-:-:S05]  /*4220*/  IMAD.U32 R9, R7, -0x4, RZ ;  /* 0xfffffffc07097824 */ /* 0x000fca00078e00ff */
[C---:B------:R-:W-:Y:S02]  /*4230*/  ISETP.EQ.AND P3, PT, R9.reuse, -0x18, PT ;  /* 0xffffffe80900780c */ /* 0x040fe40003f62270 */
[C---:B------:R-:W-:Y:S02]  /*4240*/  ISETP.EQ.AND P4, PT, R9.reuse, -0x14, PT ;  /* 0xffffffec0900780c */ /* 0x040fe40003f82270 */
[C---:B------:R-:W-:Y:S02]  /*4250*/  ISETP.EQ.AND P2, PT, R9.reuse, -0x10, PT ;  /* 0xfffffff00900780c */ /* 0x040fe40003f42270 */
[C---:B------:R-:W-:Y:S02]  /*4260*/  ISETP.EQ.AND P1, PT, R9.reuse, -0xc, PT ;  /* 0xfffffff40900780c */ /* 0x040fe40003f22270 */
[C---:B------:R-:W-:Y:S02]  /*4270*/  ISETP.EQ.AND P0, PT, R9.reuse, -0x8, PT ;  /* 0xfffffff80900780c */ /* 0x040fe40003f02270 */
[----:B------:R-:W-:-:S03]  /*4280*/  ISETP.EQ.AND P5, PT, R9, RZ, PT ;  /* 0x000000ff0900720c */ /* 0x000fc60003fa2270 */
[--C-:B------:R-:W-:Y:S01]  /*4290*/  @P3 IMAD.MOV.U32 R7, RZ, RZ, R4.reuse ;  /* 0x000000ffff073224 */ /* 0x100fe200078e0004 */
[C---:B------:R-:W-:Y:S01]  /*42a0*/  ISETP.EQ.AND P3, PT, R9.reuse, -0x4, PT ;  /* 0xfffffffc0900780c */ /* 0x040fe20003f62270 */
[----:B------:R-:W-:Y:S01]  /*42b0*/  @P4 IMAD.MOV.U32 R8, RZ, RZ, R4 ;  /* 0x000000ffff084224 */ /* 0x000fe200078e0004 */
[----:B------:R-:W-:Y:S01]  /*42c0*/  @P4 MOV R7, R12 ;  /* 0x0000000c00074202 */ /* 0x000fe20000000f00 */
[--C-:B------:R-:W-:Y:S01]  /*42d0*/  @P2 IMAD.MOV.U32 R7, RZ, RZ, R13.reuse ;  /* 0x000000ffff072224 */ /* 0x100fe200078e000d */
[----:B------:R-:W-:Y:S01]  /*42e0*/  ISETP.EQ.AND P4, PT, R9, 0x4, PT ;  /* 0x000000040900780c */ /* 0x000fe20003f82270 */
[----:B------:R-:W-:Y:S02]  /*42f0*/  @P1 IMAD.MOV.U32 R7, RZ, RZ, R14 ;  /* 0x000000ffff071224 */ /* 0x000fe400078e000e */
[----:B------:R-:W-:Y:S01]  /*4300*/  @P0 MOV R7, R15 ;  /* 0x0000000f00070202 */ /* 0x000fe20000000f00 */
[----:B------:R-:W-:Y:S02]  /*4310*/  @P2 IMAD.MOV.U32 R8, RZ, RZ, R12 ;  /* 0x000000ffff082224 */ /* 0x000fe400078e000c */
[----:B------:R-:W-:-:S02]  /*4320*/  @P1 IMAD.MOV.U32 R8, RZ, RZ, R13 ;  /* 0x000000ffff081224 */ /* 0x000fc400078e000d */
[----:B------:R-:W-:Y:S02]  /*4330*/  @P0 IMAD.MOV.U32 R8, RZ, RZ, R14 ;  /* 0x000000ffff080224 */ /* 0x000fe400078e000e */
[----:B------:R-:W-:Y:S02]  /*4340*/  @P3 IMAD.MOV.U32 R7, RZ, RZ, R11 ;  /* 0x000000ffff073224 */ /* 0x000fe400078e000b */
[----:B------:R-:W-:Y:S02]  /*4350*/  @P5 IMAD.MOV.U32 R7, RZ, RZ, R5 ;  /* 0x000000ffff075224 */ /* 0x000fe400078e0005 */
[----:B------:R-:W-:Y:S02]  /*4360*/  @P3 IMAD.MOV.U32 R8, RZ, RZ, R15 ;  /* 0x000000ffff083224 */ /* 0x000fe400078e000f */
[----:B------:R-:W-:Y:S01]  /*4370*/  @P5 IMAD.MOV.U32 R8, RZ, RZ, R11 ;  /* 0x000000ffff085224 */ /* 0x000fe200078e000b */
[----:B------:R-:W-:Y:S01]  /*4380*/  MOV R16, R7 ;  /* 0x0000000700107202 */ /* 0x000fe20000000f00 */
[----:B------:R-:W-:Y:S01]  /*4390*/  @P4 IMAD.MOV.U32 R8, RZ, RZ, R5 ;  /* 0x000000ffff084224 */ /* 0x000fe200078e0005 */
[----:B------:R-:W-:Y:S06]  /*43a0*/  @!P6 BRA `(.L_x_3) ;  /* 0x00000000002ce947 */ /* 0x000fec0003800000 */
[----:B------:R-:W-:Y:S02]  /*43b0*/  @P2 IMAD.MOV.U32 R7, RZ, RZ, R4 ;  /* 0x000000ffff072224 */ /* 0x000fe400078e0004 */
[----:B------:R-:W-:Y:S02]  /*43c0*/  @P1 IMAD.MOV.U32 R7, RZ, RZ, R12 ;  /* 0x000000ffff071224 */ /* 0x000fe400078e000c */
[----:B------:R-:W-:Y:S01]  /*43d0*/  @P0 IMAD.MOV.U32 R7, RZ, RZ, R13 ;  /* 0x000000ffff070224 */ /* 0x000fe200078e000d */
[----:B------:R-:W-:Y:S01]  /*43e0*/  ISETP.EQ.AND P0, PT, R9, 0x8, PT ;  /* 0x000000080900780c */ /* 0x000fe20003f02270 */
[----:B------:R-:W-:Y:S01]  /*43f0*/  @P3 IMAD.MOV.U32 R7, RZ, RZ, R14 ;  /* 0x000000ffff073224 */ /* 0x000fe200078e000e */
[----:B------:R-:W-:Y:S01]  /*4400*/  LOP3.LUT R9, R6, 0x1f, RZ, 0xc0, !PT ;  /* 0x0000001f06097812 */ /* 0x000fe200078ec0ff */
[----:B------:R-:W-:Y:S01]  /*4410*/  @P5 IMAD.MOV.U32 R7, RZ, RZ, R15 ;  /* 0x000000ffff075224 */ /* 0x000fe200078e000f */
[----:B------:R-:W-:Y:S02]  /*4420*/  @P4 MOV R7, R11 ;  /* 0x0000000b00074202 */ /* 0x000fe40000000f00 */
[----:B------:R-:W-:-:S07]  /*4430*/  SHF.L.W.U32.HI R16, R8, R9, R16 ;  /* 0x0000000908107219 */ /* 0x000fce0000010e10 */
[----:B------:R-:W-:-:S05]  /*4440*/  @P0 IMAD.MOV.U32 R7, RZ, RZ, R5 ;  /* 0x000000ffff070224 */ /* 0x000fca00078e0005 */
[----:B------:R-:W-:-:S07]  /*4450*/  SHF.L.W.U32.HI R8, R7, R9, R8 ;  /* 0x0000000907087219 */ /* 0x000fce0000010e08 */
.L_x_3:
[C---:B------:R-:W-:Y:S01]  /*4460*/  SHF.L.W.U32.HI R17, R8.reuse, 0x2, R16 ;  /* 0x0000000208117819 */ /* 0x040fe20000010e10 */
[----:B------:R-:W-:Y:S01]  /*4470*/  IMAD.SHL.U32 R8, R8, 0x4, RZ ;  /* 0x0000000408087824 */ /* 0x000fe200078e00ff */
[----:B------:R-:W-:Y:S01]  /*4480*/  UMOV UR8, 0x54442d19 ;  /* 0x54442d1900087882 */ /* 0x000fe20000000000 */
[----:B------:R-:W-:Y:S01]  /*4490*/  UMOV UR9, 0x3bf921fb ;  /* 0x3bf921fb00097882 */ /* 0x000fe20000000000 */
[----:B------:R-:W-:Y:S02]  /*44a0*/  SHF.R.S32.HI R5, RZ, 0x1f, R17 ;  /* 0x0000001fff057819 */ /* 0x000fe40000011411 */
[----:B------:R-:W-:Y:S02]  /*44b0*/  ISETP.GE.AND P0, PT, R0, RZ, PT ;  /* 0x000000ff0000720c */ /* 0x000fe40003f06270 */
[C---:B------:R-:W-:Y:S02]  /*44c0*/  LOP3.LUT R8, R5.reuse, R8, RZ, 0x3c, !PT ;  /* 0x0000000805087212 */ /* 0x040fe400078e3cff */
[----:B------:R-:W-:-:S02]  /*44d0*/  LOP3.LUT R9, R5, R17, RZ, 0x3c, !PT ;  /* 0x0000001105097212 */ /* 0x000fc400078e3cff */
[----:B------:R-:W-:Y:S02]  /*44e0*/  SHF.R.U32.HI R5, RZ, 0x1e, R16 ;  /* 0x0000001eff057819 */ /* 0x000fe40000011610 */
[----:B------:R-:W0:Y:S01]  /*44f0*/  I2F.F64.S64 R6, R8 ;  /* 0x0000000800067312 */ /* 0x000e220000301c00 */
[C---:B------:R-:W-:Y:S02]  /*4500*/  LOP3.LUT R0, R17.reuse, R0, RZ, 0x3c, !PT ;  /* 0x0000000011007212 */ /* 0x040fe400078e3cff */
[----:B------:R-:W-:Y:S02]  /*4510*/  LEA.HI R5, R17, R5, RZ, 0x1 ;  /* 0x0000000511057211 */ /* 0x000fe400078f08ff */
[----:B------:R-:W-:-:S03]  /*4520*/  ISETP.GE.AND P1, PT, R0, RZ, PT ;  /* 0x000000ff0000720c */ /* 0x000fc60003f26270 */
[----:B------:R-:W-:-:S04]  /*4530*/  IMAD.MOV R0, RZ, RZ, -R5 ;  /* 0x000000ffff007224 */ /* 0x000fc800078e0a05 */
[----:B------:R-:W-:Y:S01]  /*4540*/  @!P0 IMAD.MOV.U32 R5, RZ, RZ, R0 ;  /* 0x000000ffff058224 */ /* 0x000fe200078e0000 */
[----:B0-----:R-:W-:-:S10]  /*4550*/  DMUL R6, R6, UR8 ;  /* 0x0000000806067c28 */ /* 0x001fd40008000000 */
[----:B------:R-:W0:Y:S02]  /*4560*/  F2F.F32.F64 R6, R6 ;  /* 0x0000000600067310 */ /* 0x000e240000301000 */
[----:B0-----:R-:W-:-:S07]  /*4570*/  FSEL R8, -R6, R6, !P1 ;  /* 0x0000000606087208 */ /* 0x001fce0004800100 */
.L_x_1:
[----:B------:R-:W0:Y:S01]  /*4580*/  LDCU UR5, c[0x0][0x398] ;  /* 0x00007300ff0577ac */ /* 0x000e220008000800 */
[----:B------:R-:W-:Y:S02]  /*4590*/  IMAD.MOV.U32 R0, RZ, RZ, 0x37cbac00 ;  /* 0x37cbac00ff007424 */ /* 0x000fe400078e00ff */
[----:B------:R-:W-:Y:S01]  /*45a0*/  FMUL R7, R8, R8 ;  /* 0x0000000808077220 */ /* 0x000fe20000400000 */
[C---:B------:R-:W-:Y:S01]  /*45b0*/  LOP3.LUT R6, R5.reuse, 0x1, RZ, 0xc0, !PT ;  /* 0x0000000105067812 */ /* 0x040fe200078ec0ff */
[----:B------:R-:W-:Y:S01]  /*45c0*/  IMAD.MOV.U32 R9, RZ, RZ, 0x3effffff ;  /* 0x3effffffff097424 */ /* 0x000fe200078e00ff */
[----:B------:R-:W-:Y:S01]  /*45d0*/  LOP3.LUT P1, RZ, R5, 0x2, RZ, 0xc0, !PT ;  /* 0x0000000205ff7812 */ /* 0x000fe2000782c0ff */
[----:B------:R-:W-:Y:S01]  /*45e0*/  FFMA R0, R7, R0, -0.0013887860113754868507 ;  /* 0xbab607ed07007423 */ /* 0x000fe20000000000 */
[----:B------:R-:W-:Y:S01]  /*45f0*/  ISETP.NE.U32.AND P0, PT, R6, 0x1, PT ;  /* 0x000000010600780c */ /* 0x000fe20003f05070 */
[----:B------:R-:W-:Y:S01]  /*4600*/  UIADD3 UR4, UPT, UPT, UR4, 0x1, URZ ;  /* 0x0000000104047890 */ /* 0x000fe2000fffe0ff */
[----:B------:R-:W-:-:S02]  /*4610*/  MOV R6, 0x3d2aaabb ;  /* 0x3d2aaabb00067802 */ /* 0x000fc40000000f00 */
[----:B------:R-:W-:Y:S02]  /*4620*/  FSEL R0, R0, -0.00019574658654164522886, !P0 ;  /* 0xb94d415300007808 */ /* 0x000fe40004000000 */
[----:B------:R-:W-:Y:S02]  /*4630*/  FSEL R6, R6, 0.0083327032625675201416, !P0 ;  /* 0x3c0885e406067808 */ /* 0x000fe40004000000 */
[----:B------:R-:W-:-:S03]  /*4640*/  FSEL R5, -R9, -0.16666662693023681641, !P0 ;  /* 0xbe2aaaa809057808 */ /* 0x000fc60004000100 */
[C---:B------:R-:W-:Y:S01]  /*4650*/  FFMA R6, R7.reuse, R0, R6 ;  /* 0x0000000007067223 */ /* 0x040fe20000000006 */
[----:B------:R-:W-:Y:S01]  /*4660*/  FSEL R0, R8, 1, P0 ;  /* 0x3f80000008007808 */ /* 0x000fe20000000000 */
[----:B0-----:R-:W-:Y:S02]  /*4670*/  UISETP.NE.AND UP0, UPT, UR4, UR5, UPT ;  /* 0x000000050400728c */ /* 0x001fe4000bf05270 */
[C---:B------:R-:W-:Y:S02]  /*4680*/  FFMA R5, R7.reuse, R6, R5 ;  /* 0x0000000607057223 */ /* 0x040fe40000000005 */
[----:B------:R-:W-:-:S04]  /*4690*/  FFMA R7, R7, R0, RZ ;  /* 0x0000000007077223 */ /* 0x000fc800000000ff */
[----:B------:R-:W-:-:S04]  /*46a0*/  FFMA R0, R7, R5, R0 ;  /* 0x0000000507007223 */ /* 0x000fc80000000000 */
[----:B------:R-:W-:Y:S01]  /*46b0*/  @P1 FADD R0, RZ, -R0 ;  /* 0x80000000ff001221 */ /* 0x000fe20000000000 */
[----:B------:R-:W-:Y:S06]  /*46c0*/  BRA.U UP0, `(.L_x_4) ;  /* 0xfffffff900187547 */ /* 0x000fec000b83ffff */
.L_x_0:
[----:B------:R-:W-:Y:S01]  /*46d0*/  BAR.SYNC.DEFER_BLOCKING 0x0 ;  /* 0x0000000000007b1d */ /* 0x000fe20000010000 */
[----:B------:R-:W-:-:S13]  /*46e0*/  ISETP.NE.AND P0, PT, R10, RZ, PT ;  /* 0x000000ff0a00720c */ /* 0x000fda0003f05270 */
[----:B------:R-:W-:Y:S05]  /*46f0*/  @P0 EXIT ;  /* 0x000000000000094d */ /* 0x000fea0003800000 */
[----:B------:R-:W-:-:S06]  /*4700*/  CS2R R4, SR_GLOBALTIMERLO ;  /* 0x0000000000047805 */ /* 0x000fcc0000015200 */
[----:B------:R-:W-:Y:S01]  /*4710*/  IADD3 R7, P0, PT, -R2, R4, RZ ;  /* 0x0000000402077210 */ /* 0x000fe20007f1e1ff */
[----:B------:R-:W0:Y:S01]  /*4720*/  S2R R11, SR_CTAID.X ;  /* 0x00000000000b7919 */ /* 0x000e220000002500 */
[----:B------:R-:W0:Y:S03]  /*4730*/  LDC.64 R8, c[0x0][0x390] ;  /* 0x0000e400ff087b82 */ /* 0x000e260000000a00 */
[----:B------:R-:W-:-:S04]  /*4740*/  IMAD.X R13, R5, 0x1, ~R3, P0 ;  /* 0x00000001050d7824 */ /* 0x000fc800000e0e03 */
[----:B------:R-:W-:-:S04]  /*4750*/  IMAD.WIDE.U32 R2, R13, -0x2849cb25, RZ ;  /* 0xd7b634db0d027825 */ /* 0x000fc800078e00ff */
[----:B------:R-:W-:-:S04]  /*4760*/  IMAD.WIDE.U32 R4, P0, R7, 0x431bde82, R2 ;  /* 0x431bde8207047825 */ /* 0x000fc80007800002 */
[----:B------:R-:W-:-:S04]  /*4770*/  IMAD.WIDE.U32 R2, R7, -0x2849cb25, RZ ;  /* 0xd7b634db07027825 */ /* 0x000fc800078e00ff */
[----:B------:R-:W-:Y:S01]  /*4780*/  IMAD.X R7, RZ, RZ, RZ, P0 ;  /* 0x000000ffff077224 */ /* 0x000fe200000e06ff */
[----:B------:R-:W-:Y:S01]  /*4790*/  IADD3 RZ, P0, PT, R3, R4, RZ ;  /* 0x0000000403ff7210 */ /* 0x000fe20007f1e0ff */
[----:B------:R-:W-:-:S04]  /*47a0*/  IMAD.MOV.U32 R6, RZ, RZ, R5 ;  /* 0x000000ffff067224 */ /* 0x000fc800078e0005 */
[----:B------:R-:W-:-:S05]  /*47b0*/  IMAD.WIDE.U32.X R2, R13, 0x431bde82, R6, P0 ;  /* 0x431bde820d027825 */ /* 0x000fca00000e0406 */
[--C-:B------:R-:W-:Y:S02]  /*47c0*/  SHF.R.U64 R4, R2, 0x12, R3.reuse ;  /* 0x0000001202047819 */ /* 0x100fe40000001203 */
[----:B------:R-:W-:Y:S01]  /*47d0*/  SHF.R.U32.HI R5, RZ, 0x12, R3 ;  /* 0x00000012ff057819 */ /* 0x000fe20000011603 */
[----:B0-----:R-:W-:-:S05]  /*47e0*/  IMAD.WIDE.U32 R2, R11, 0x8, R8 ;  /* 0x000000080b027825 */ /* 0x001fca00078e0008 */
[----:B------:R-:W-:Y:S01]  /*47f0*/  STG.E.64 desc[UR6][R2.64], R4 ;  /* 0x0000000402007986 */ /* 0x000fe2000c101b06 */
[----:B------:R-:W-:Y:S05]  /*4800*/  EXIT ;  /* 0x000000000000794d */ /* 0x000fea0003800000 */
.L_x_5:
[----:B------:R-:W-:-:S00]  /*4810*/  BRA `(.L_x_5) ;  /* 0xfffffffc00fc7947 */ /* 0x000fc0000383ffff */
[----:B------:R-:W-:-:S00]  /*4820*/  NOP ;  /* 0x0000000000007918 */ /* 0x000fc00000000000 */
        /* <DEDUP_REMOVED lines=13> */
.L_x_12:


//--------------------- .text._Z6kernelfffPyi     --------------------------
	.section	.text._Z6kernelfffPyi,"ax",@progbits
	.align	128
        .global         _Z6kernelfffPyi
        .type           _Z6kernelfffPyi,@function
        .size           _Z6kernelfffPyi,(.L_x_13 - _Z6kernelfffPyi)
        .other          _Z6kernelfffPyi,@"STO_CUDA_ENTRY STV_DEFAULT"
_Z6kernelfffPyi:
.text._Z6kernelfffPyi:
[----:B------:R-:W-:Y:S01]  /*0000*/  LDC R1, c[0x0][0x37c] ;  /* 0x0000df00ff017b82 */ /* 0x000fe20000000800 */
[----:B------:R-:W0:Y:S02]  /*0010*/  S2R R10, SR_TID.X ;  /* 0x00000000000a7919 */ /* 0x000e240000002100 */
        /* <DEDUP_REMOVED lines=9> */
.L_x_10:
        /* <DEDUP_REMOVED lines=18> */
.L_x_8:
        /* <DEDUP_REMOVED lines=65> */
.L_x_9:
        /* <DEDUP_REMOVED lines=18> */
.L_x_7:
        /* <DEDUP_REMOVED lines=21> */
.L_x_6:
        /* <DEDUP_REMOVED lines=20> */
.L_x_11:
        /* <DEDUP_REMOVED lines=15> */
.L_x_13:


//--------------------- .nv.global.init           --------------------------
	.section	.nv.global.init,"aw",@progbits
	.align	4
.nv.global.init:
	.type		__cudart_i2opi_f,@object
	.size		__cudart_i2opi_f,(.L_0 - __cudart_i2opi_f)
__cudart_i2opi_f:
        /*0000*/ 	.byte	0x41, 0x90, 0x43, 0x3c, 0x99, 0x95, 0x62, 0xdb, 0xc0, 0xdd, 0x34, 0xf5, 0xd1, 0x57, 0x27, 0xfc
        /*0010*/ 	.byte	0x29, 0x15, 0x44, 0x4e, 0x6e, 0x83, 0xf9, 0xa2
.L_0:


//--------------------- .nv.shared.reserved.0     --------------------------
	.section	.nv.shared.reserved.0,"aw",@nobits
	.weak		__nv_reservedSMEM_offset_0_alias
	.size		__nv_reservedSMEM_offset_0_alias, 0, 64
	.other		__nv_reservedSMEM_offset_0_alias,@"STO_CUDA_RESERVED_SHARED STV_DEFAULT"
__nv_reservedSMEM_offset_0_alias:
	.zero		0
	.zero		64


//--------------------- .nv.constant0._Z12kernel_sleepfffPyi --------------------------
	.section	.nv.constant0._Z12kernel_sleepfffPyi,"a",@progbits
	.sectionflags	@""
	.align	4
.nv.constant0._Z12kernel_sleepfffPyi:
	.zero		924


//--------------------- .nv.constant0._Z6kernelfffPyi --------------------------
	.section	.nv.constant0._Z6kernelfffPyi,"a",@progbits
	.sectionflags	@""
	.align	4
.nv.constant0._Z6kernelfffPyi:
	.zero		924


//--------------------- SYMBOLS --------------------------

	.type		.nv.reservedSmem.offset0,@object
	.size		.nv.reservedSmem.offset0,0x4
